// auto-generated by cutlass_sweep.gemm — config: {"arch": "sm_90", "cluster_m": 2, "cluster_n": 1, "dtype": "fp16", "dtype_b": "fp16", "layout": "nt", "stages": 0, "tile_k": 64, "tile_m": 512, "tile_n": 80}
#include "cutlass/cutlass.h"
#include "cutlass/gemm/collective/collective_builder.hpp"
#include "cutlass/gemm/device/gemm_universal_adapter.h"
#include "cutlass/gemm/kernel/gemm_universal.hpp"
#include "cutlass/epilogue/collective/collective_builder.hpp"

using ElemA = cutlass::half_t;
using ElemB = cutlass::half_t;
using ElemCD = cutlass::half_t;
using Acc  = float;
using TileShape    = cute::Shape<cute::_512, cute::_80, cute::_64>;
using ClusterShape = cute::Shape<cute::_2, cute::_1, cute::_1>;

using CollectiveEpilogue = typename cutlass::epilogue::collective::CollectiveBuilder<
    cutlass::arch::Sm90, cutlass::arch::OpClassTensorOp,
    TileShape, ClusterShape,
    cutlass::epilogue::collective::EpilogueTileAuto,
    Acc, Acc,
    ElemCD, cutlass::layout::RowMajor, 128 / cutlass::sizeof_bits<ElemCD>::value,
    ElemCD, cutlass::layout::RowMajor, 128 / cutlass::sizeof_bits<ElemCD>::value,
    cutlass::epilogue::collective::EpilogueScheduleAuto
  >::CollectiveOp;

using CollectiveMainloop = typename cutlass::gemm::collective::CollectiveBuilder<
    cutlass::arch::Sm90, cutlass::arch::OpClassTensorOp,
    ElemA, cutlass::layout::RowMajor, 128 / cutlass::sizeof_bits<ElemA>::value,
    ElemB, cutlass::layout::ColumnMajor, 128 / cutlass::sizeof_bits<ElemB>::value,
    Acc,
    TileShape, ClusterShape,
    cutlass::gemm::collective::StageCountAutoCarveout<static_cast<int>(sizeof(typename CollectiveEpilogue::SharedStorage))>,
    cutlass::gemm::collective::KernelScheduleAuto
  >::CollectiveOp;

using GemmKernel = cutlass::gemm::kernel::GemmUniversal<
    cute::Shape<int,int,int,int>,
    CollectiveMainloop,
    CollectiveEpilogue
>;
using Gemm = cutlass::gemm::device::GemmUniversalAdapter<GemmKernel>;

// Force the device kernel symbol into the cubin without needing a host main.
auto* _anchor = &cutlass::device_kernel<GemmKernel>;


// ===== COMPILED SASS (sm_90a) =====

	.target	sm_90a

	.elftype	@"ET_EXEC"


//--------------------- .note.nv.tkinfo           --------------------------
	.section	.note.nv.tkinfo,"",@"SHT_NOTE"
	.sectionflags	@"SHF_NOTE_NV_TKINFO"
	.tkinfo
        /*0018*/ 	.word	0x00000002
        /*0030*/ 	.string	""
        /*0030*/ 	.string	"ptxas"
        /*0030*/ 	.string	"Cuda compilation tools, release 13.0, V13.0.88"
        /*0030*/ 	.string	"Build cuda_13.0.r13.0/compiler.36424714_0"
        /*0030*/ 	.string	"-arch sm_90a -m 64 "



//--------------------- .note.nv.cuinfo           --------------------------
	.section	.note.nv.cuinfo,"",@"SHT_NOTE"
	.sectionflags	@"SHF_NOTE_NV_CUINFO"
        /*0018*/ 	.short	0x0002
        /*001a*/ 	.short	0x005a
        /*001c*/ 	.short	0x0082
	.zero		2


//--------------------- .nv.info                  --------------------------
	.section	.nv.info,"",@"SHT_CUDA_INFO"
	.align	4


	//----- nvinfo : EIATTR_REGCOUNT
	.align		4
        /*0000*/ 	.byte	0x04, 0x2f
        /*0002*/ 	.short	(.L_15 - .L_14)
	.align		4
.L_14:
        /*0004*/ 	.word	index@(_ZN7cutlass13device_kernelINS_4gemm6kernel13GemmUniversalIN4cute5tupleIJiiiiEEENS1_10collective13CollectiveMmaINS1_34MainloopSm90TmaGmmaWarpSpecializedILi3ENS5_IJNS4_1CILi2EEENSA_ILi1EEESC_EEENS1_35KernelTmaWarpSpecializedCooperativeEEENS5_IJNSA_ILi512EEENSA_ILi80EEENSA_ILi64EEEEEENS_6half_tENS5_IJlSC_lEEESK_SL_NS4_8TiledMMAINS4_8MMA_AtomIJNS4_4SM904GMMA25MMA_64x16x16_F32F16F16_SSILNSP_5MajorE0ELSR_0ELNSP_7ScaleInE1ELSS_1EEEEEENS4_6LayoutISD_NS5_IJSC_NSA_ILi0EEESW_EEEEENS5_IJNS4_10UnderscoreESZ_SZ_EEEEENS4_13SM90_TMA_LOADENS4_14ComposedLayoutINS4_7SwizzleILi3ELi4ELi3EEENS4_18smem_ptr_flag_bitsILi16EEENSV_INS5_IJNSA_ILi8EEESI_EEENS5_IJSI_SC_EEEEEEEvNS4_8identityENS4_23SM90_TMA_LOAD_MULTICASTES1C_vS1D_EENS_8epilogue10collective6detail29Sm90TmaWarpSpecializedAdapterINS1H_15DefaultEpilogueISK_SL_SL_NS1G_6thread17LinearCombinationISK_Li1EffLNS1L_9ScaleType4KindE0ELNS_15FloatRoundStyleE2ESK_EENS1_15EpilogueDefaultEEEEEvvEEEEvNT_6ParamsE)
        /*0008*/ 	.word	0x000000a8


	//----- nvinfo : EIATTR_FRAME_SIZE
	.align		4
.L_15:
        /*000c*/ 	.byte	0x04, 0x11
        /*000e*/ 	.short	(.L_17 - .L_16)
	.align		4
.L_16:
        /*0010*/ 	.word	index@(_ZN7cutlass13device_kernelINS_4gemm6kernel13GemmUniversalIN4cute5tupleIJiiiiEEENS1_10collective13CollectiveMmaINS1_34MainloopSm90TmaGmmaWarpSpecializedILi3ENS5_IJNS4_1CILi2EEENSA_ILi1EEESC_EEENS1_35KernelTmaWarpSpecializedCooperativeEEENS5_IJNSA_ILi512EEENSA_ILi80EEENSA_ILi64EEEEEENS_6half_tENS5_IJlSC_lEEESK_SL_NS4_8TiledMMAINS4_8MMA_AtomIJNS4_4SM904GMMA25MMA_64x16x16_F32F16F16_SSILNSP_5MajorE0ELSR_0ELNSP_7ScaleInE1ELSS_1EEEEEENS4_6LayoutISD_NS5_IJSC_NSA_ILi0EEESW_EEEEENS5_IJNS4_10UnderscoreESZ_SZ_EEEEENS4_13SM90_TMA_LOADENS4_14ComposedLayoutINS4_7SwizzleILi3ELi4ELi3EEENS4_18smem_ptr_flag_bitsILi16EEENSV_INS5_IJNSA_ILi8EEESI_EEENS5_IJSI_SC_EEEEEEEvNS4_8identityENS4_23SM90_TMA_LOAD_MULTICASTES1C_vS1D_EENS_8epilogue10collective6detail29Sm90TmaWarpSpecializedAdapterINS1H_15DefaultEpilogueISK_SL_SL_NS1G_6thread17LinearCombinationISK_Li1EffLNS1L_9ScaleType4KindE0ELNS_15FloatRoundStyleE2ESK_EENS1_15EpilogueDefaultEEEEEvvEEEEvNT_6ParamsE)
        /*0014*/ 	.word	0x00000008


	//----- nvinfo : EIATTR_MIN_STACK_SIZE
	.align		4
.L_17:
        /*0018*/ 	.byte	0x04, 0x12
        /*001a*/ 	.short	(.L_19 - .L_18)
	.align		4
.L_18:
        /*001c*/ 	.word	index@(_ZN7cutlass13device_kernelINS_4gemm6kernel13GemmUniversalIN4cute5tupleIJiiiiEEENS1_10collective13CollectiveMmaINS1_34MainloopSm90TmaGmmaWarpSpecializedILi3ENS5_IJNS4_1CILi2EEENSA_ILi1EEESC_EEENS1_35KernelTmaWarpSpecializedCooperativeEEENS5_IJNSA_ILi512EEENSA_ILi80EEENSA_ILi64EEEEEENS_6half_tENS5_IJlSC_lEEESK_SL_NS4_8TiledMMAINS4_8MMA_AtomIJNS4_4SM904GMMA25MMA_64x16x16_F32F16F16_SSILNSP_5MajorE0ELSR_0ELNSP_7ScaleInE1ELSS_1EEEEEENS4_6LayoutISD_NS5_IJSC_NSA_ILi0EEESW_EEEEENS5_IJNS4_10UnderscoreESZ_SZ_EEEEENS4_13SM90_TMA_LOADENS4_14ComposedLayoutINS4_7SwizzleILi3ELi4ELi3EEENS4_18smem_ptr_flag_bitsILi16EEENSV_INS5_IJNSA_ILi8EEESI_EEENS5_IJSI_SC_EEEEEEEvNS4_8identityENS4_23SM90_TMA_LOAD_MULTICASTES1C_vS1D_EENS_8epilogue10collective6detail29Sm90TmaWarpSpecializedAdapterINS1H_15DefaultEpilogueISK_SL_SL_NS1G_6thread17LinearCombinationISK_Li1EffLNS1L_9ScaleType4KindE0ELNS_15FloatRoundStyleE2ESK_EENS1_15EpilogueDefaultEEEEEvvEEEEvNT_6ParamsE)
        /*0020*/ 	.word	0x00000008
.L_19:


//--------------------- .nv.compat                --------------------------
	.section	.nv.compat,"",@"SHT_CUDA_COMPAT_INFO"
	.align	4
        /*0000*/ 	.byte	0x02, 0x09, 0x01, 0x00, 0x02, 0x02, 0x04, 0x00, 0x02, 0x05, 0x05, 0x00, 0x03, 0x07, 0x01, 0x01
        /*0010*/ 	.byte	0x02, 0x03, 0x01, 0x00, 0x02, 0x06, 0x01, 0x00, 0x04, 0x0b, 0x08, 0x00, 0x00, 0x00, 0x00, 0x00
        /*0020*/ 	.byte	0x00, 0x00, 0x00, 0x00


//--------------------- .nv.info._ZN7cutlass13device_kernelINS_4gemm6kernel13GemmUniversalIN4cute5tupleIJiiiiEEENS1_10collective13CollectiveMmaINS1_34MainloopSm90TmaGmmaWarpSpecializedILi3ENS5_IJNS4_1CILi2EEENSA_ILi1EEESC_EEENS1_35KernelTmaWarpSpecializedCooperativeEEENS5_IJNSA_ILi512EEENSA_ILi80EEENSA_ILi64EEEEEENS_6half_tENS5_IJlSC_lEEESK_SL_NS4_8TiledMMAINS4_8MMA_AtomIJNS4_4SM904GMMA25MMA_64x16x16_F32F16F16_SSILNSP_5MajorE0ELSR_0ELNSP_7ScaleInE1ELSS_1EEEEEENS4_6LayoutISD_NS5_IJSC_NSA_ILi0EEESW_EEEEENS5_IJNS4_10UnderscoreESZ_SZ_EEEEENS4_13SM90_TMA_LOADENS4_14ComposedLayoutINS4_7SwizzleILi3ELi4ELi3EEENS4_18smem_ptr_flag_bitsILi16EEENSV_INS5_IJNSA_ILi8EEESI_EEENS5_IJSI_SC_EEEEEEEvNS4_8identityENS4_23SM90_TMA_LOAD_MULTICASTES1C_vS1D_EENS_8epilogue10collective6detail29Sm90TmaWarpSpecializedAdapterINS1H_15DefaultEpilogueISK_SL_SL_NS1G_6thread17LinearCombinationISK_Li1EffLNS1L_9ScaleType4KindE0ELNS_15FloatRoundStyleE2ESK_EENS1_15EpilogueDefaultEEEEEvvEEEEvNT_6ParamsE --------------------------
	.section	.nv.info._ZN7cutlass13device_kernelINS_4gemm6kernel13GemmUniversalIN4cute5tupleIJiiiiEEENS1_10collective13CollectiveMmaINS1_34MainloopSm90TmaGmmaWarpSpecializedILi3ENS5_IJNS4_1CILi2EEENSA_ILi1EEESC_EEENS1_35KernelTmaWarpSpecializedCooperativeEEENS5_IJNSA_ILi512EEENSA_ILi80EEENSA_ILi64EEEEEENS_6half_tENS5_IJlSC_lEEESK_SL_NS4_8TiledMMAINS4_8MMA_AtomIJNS4_4SM904GMMA25MMA_64x16x16_F32F16F16_SSILNSP_5MajorE0ELSR_0ELNSP_7ScaleInE1ELSS_1EEEEEENS4_6LayoutISD_NS5_IJSC_NSA_ILi0EEESW_EEEEENS5_IJNS4_10UnderscoreESZ_SZ_EEEEENS4_13SM90_TMA_LOADENS4_14ComposedLayoutINS4_7SwizzleILi3ELi4ELi3EEENS4_18smem_ptr_flag_bitsILi16EEENSV_INS5_IJNSA_ILi8EEESI_EEENS5_IJSI_SC_EEEEEEEvNS4_8identityENS4_23SM90_TMA_LOAD_MULTICASTES1C_vS1D_EENS_8epilogue10collective6detail29Sm90TmaWarpSpecializedAdapterINS1H_15DefaultEpilogueISK_SL_SL_NS1G_6thread17LinearCombinationISK_Li1EffLNS1L_9ScaleType4KindE0ELNS_15FloatRoundStyleE2ESK_EENS1_15EpilogueDefaultEEEEEvvEEEEvNT_6ParamsE,"",@"SHT_CUDA_INFO"
	.sectionflags	@""
	.align	4


	//----- nvinfo : EIATTR_CUDA_API_VERSION
	.align		4
        /*0000*/ 	.byte	0x04, 0x37
        /*0002*/ 	.short	(.L_21 - .L_20)
.L_20:
        /*0004*/ 	.word	0x00000082


	//----- nvinfo : EIATTR_KPARAM_INFO
	.align		4
.L_21:
        /*0008*/ 	.byte	0x04, 0x17
        /*000a*/ 	.short	(.L_23 - .L_22)
.L_22:
        /*000c*/ 	.word	0x00000000
        /*0010*/ 	.short	0x0000
        /*0012*/ 	.short	0x0070
        /*0014*/ 	.byte	0x00, 0xf0, 0x01, 0x10


	//----- nvinfo : EIATTR_SPARSE_MMA_MASK
	.align		4
.L_23:
        /*0018*/ 	.byte	0x03, 0x50
        /*001a*/ 	.short	0x0000


	//----- nvinfo : EIATTR_MAXREG_COUNT
	.align		4
        /*001c*/ 	.byte	0x03, 0x1b
        /*001e*/ 	.short	0x00a8


	//----- nvinfo : EIATTR_NUM_BARRIERS
	.align		4
        /*0020*/ 	.byte	0x02, 0x4c
        /*0022*/ 	.byte	0x01
	.zero		1


	//----- nvinfo : EIATTR_EXTERNS
	.align		4
        /*0024*/ 	.byte	0x04, 0x0f
        /*0026*/ 	.short	(.L_25 - .L_24)


	//   ....[0]....
	.align		4
.L_24:
        /*0028*/ 	.word	index@(__assertfail)


	//----- nvinfo : EIATTR_ANNOTATIONS
	.align		4
.L_25:
        /*002c*/ 	.byte	0x04, 0x55
        /*002e*/ 	.short	(.L_27 - .L_26)


	//   ....[0]....
.L_26:
        /*0030*/ 	.word	0x00000001
        /*0034*/ 	.byte	0x90, 0x09, 0x00, 0x00, 0x01, 0x00, 0x00, 0x00, 0x90, 0x0e, 0x00, 0x00, 0x01, 0x00, 0x00, 0x00
        /*0044*/ 	.byte	0xa0, 0x52, 0x00, 0x00, 0x01, 0x00, 0x00, 0x00, 0xf0, 0xf9, 0x00, 0x00


	//----- nvinfo : EIATTR_MERCURY_ISA_VERSION
	.align		4
.L_27:
        /*0050*/ 	.byte	0x03, 0x5f
        /*0052*/ 	.short	0x0101


	//----- nvinfo : EIATTR_INT_WARP_WIDE_INSTR_OFFSETS
	.align		4
        /*0054*/ 	.byte	0x04, 0x31
        /*0056*/ 	.short	(.L_29 - .L_28)


	//   ....[0]....
.L_28:
        /*0058*/ 	.word	0x00000460


	//   ....[1]....
        /*005c*/ 	.word	0x00000480


	//   ....[2]....
        /*0060*/ 	.word	0x00000640


	//----- nvinfo : EIATTR_COOP_GROUP_MASK_REGIDS
	.align		4
.L_29:
        /*0064*/ 	.byte	0x04, 0x29
        /*0066*/ 	.short	(.L_31 - .L_30)


	//   ....[0]....
.L_30:
        /*0068*/ 	.word	0xffffffff


	//   ....[1]....
        /*006c*/ 	.word	0xffffffff


	//   ....[2]....
        /*0070*/ 	.word	0xffffffff


	//   ....[3]....
        /*0074*/ 	.word	0xffffffff


	//   ....[4]....
        /*0078*/ 	.word	0xffffffff


	//   ....[5]....
        /*007c*/ 	.word	0xffffffff


	//----- nvinfo : EIATTR_COOP_GROUP_INSTR_OFFSETS
	.align		4
.L_31:
        /*0080*/ 	.byte	0x04, 0x28
        /*0082*/ 	.short	(.L_33 - .L_32)


	//   ....[0]....
.L_32:
        /*0084*/ 	.word	0x00000070


	//   ....[1]....
        /*0088*/ 	.word	0x00000080


	//   ....[2]....
        /*008c*/ 	.word	0x00000140


	//   ....[3]....
        /*0090*/ 	.word	0x000002c0


	//   ....[4]....
        /*0094*/ 	.word	0x000007e0


	//   ....[5]....
        /*0098*/ 	.word	0x00001270


	//----- nvinfo : EIATTR_REG_RECONFIG
	.align		4
.L_33:
        /*009c*/ 	.byte	0x01, 0x54
	.zero		2


	//----- nvinfo : EIATTR_SYSCALL_OFFSETS
	.align		4
        /*00a0*/ 	.byte	0x04, 0x46
        /*00a2*/ 	.short	(.L_35 - .L_34)


	//   ....[0]....
.L_34:
        /*00a4*/ 	.word	0x00001420


	//----- nvinfo : EIATTR_MBARRIER_INSTR_OFFSETS
	.align		4
.L_35:
        /*00a8*/ 	.byte	0x04, 0x39
        /*00aa*/ 	.short	(.L_37 - .L_36)


	//   ....[0]....
.L_36:
        /*00ac*/ 	.word	0x00000240
        /*00b0*/ 	.word	0x000000ff
        /*00b4*/ 	.word	0x00000000
        /*00b8*/ 	.short	0x0100
        /*00ba*/ 	.byte	0x08
	.zero		1


	//   ....[1]....
        /*00bc*/ 	.word	0x00000250
        /*00c0*/ 	.word	0x000000ff
        /*00c4*/ 	.word	0x00000018
        /*00c8*/ 	.short	0x0100
        /*00ca*/ 	.byte	0x08
	.zero		1


	//   ....[2]....
        /*00cc*/ 	.word	0x00000260
        /*00d0*/ 	.word	0x000000ff
        /*00d4*/ 	.word	0x00000008
        /*00d8*/ 	.short	0x0100
        /*00da*/ 	.byte	0x08
	.zero		1


	//   ....[3]....
        /*00dc*/ 	.word	0x00000270
        /*00e0*/ 	.word	0x000000ff
        /*00e4*/ 	.word	0x00000020
        /*00e8*/ 	.short	0x0100
        /*00ea*/ 	.byte	0x08
	.zero		1


	//   ....[4]....
        /*00ec*/ 	.word	0x00000280
        /*00f0*/ 	.word	0x000000ff
        /*00f4*/ 	.word	0x00000010
        /*00f8*/ 	.short	0x0100
        /*00fa*/ 	.byte	0x08
	.zero		1


	//   ....[5]....
        /*00fc*/ 	.word	0x00000290
        /*0100*/ 	.word	0x000000ff
        /*0104*/ 	.word	0x00000028
        /*0108*/ 	.short	0x0100
        /*010a*/ 	.byte	0x08
	.zero		1


	//   ....[6]....
        /*010c*/ 	.word	0x000006d0
        /*0110*/ 	.word	0x000000ff
        /*0114*/ 	.word	0x00000040
        /*0118*/ 	.short	0x0100
        /*011a*/ 	.byte	0x06
	.zero		1


	//   ....[7]....
        /*011c*/ 	.word	0x00000770
        /*0120*/ 	.word	0x000000ff
        /*0124*/ 	.word	0x00000048
        /*0128*/ 	.short	0x0100
        /*012a*/ 	.byte	0x06
	.zero		1


	//   ....[8]....
        /*012c*/ 	.word	0x000014a0
        /*0130*/ 	.word	0x00000003
        /*0134*/ 	.word	0x00000000
        /*0138*/ 	.short	0x010a
        /*013a*/ 	.byte	0x3f
	.zero		1


	//   ....[9]....
        /*013c*/ 	.word	0x000014e0
        /*0140*/ 	.word	0x00000003
        /*0144*/ 	.word	0x00000000
        /*0148*/ 	.short	0x010a
        /*014a*/ 	.byte	0x3f
	.zero		1


	//   ....[10]....
        /*014c*/ 	.word	0x00003340
        /*0150*/ 	.word	0x000000ff
        /*0154*/ 	.word	0x00000000
        /*0158*/ 	.short	0x010a
        /*015a*/ 	.byte	0x04
	.zero		1


	//   ....[11]....
        /*015c*/ 	.word	0x00003380
        /*0160*/ 	.word	0x000000ff
        /*0164*/ 	.word	0x00000000
        /*0168*/ 	.short	0x010a
        /*016a*/ 	.byte	0x04
	.zero		1


	//   ....[12]....
        /*016c*/ 	.word	0x000050a0
        /*0170*/ 	.word	0x00000005
        /*0174*/ 	.word	0x00000000
        /*0178*/ 	.short	0x0101
        /*017a*/ 	.byte	0x3f
	.zero		1


	//   ....[13]....
        /*017c*/ 	.word	0x00005260
        /*0180*/ 	.word	0x00000003
        /*0184*/ 	.word	0x00000000
        /*0188*/ 	.short	0x0101
        /*018a*/ 	.byte	0x3f
	.zero		1


	//   ....[14]....
        /*018c*/ 	.word	0x00010320
        /*0190*/ 	.word	0x0000000f
        /*0194*/ 	.word	0x00000018
        /*0198*/ 	.short	0x010a
        /*019a*/ 	.byte	0x3f
	.zero		1


	//   ....[15]....
        /*019c*/ 	.word	0x000106c0
        /*01a0*/ 	.word	0x00000004
        /*01a4*/ 	.word	0x00000048
        /*01a8*/ 	.short	0x0101
        /*01aa*/ 	.byte	0x3f
	.zero		1


	//   ....[16]....
        /*01ac*/ 	.word	0x00010e20
        /*01b0*/ 	.word	0x00000007
        /*01b4*/ 	.word	0x00000000
        /*01b8*/ 	.short	0x010a
        /*01ba*/ 	.byte	0x3f
	.zero		1


	//   ....[17]....
        /*01bc*/ 	.word	0x00010ea0
        /*01c0*/ 	.word	0x00000009
        /*01c4*/ 	.word	0x00000000
        /*01c8*/ 	.short	0x010a
        /*01ca*/ 	.byte	0x3f
	.zero		1


	//   ....[18]....
        /*01cc*/ 	.word	0x00010f30
        /*01d0*/ 	.word	0x00000003
        /*01d4*/ 	.word	0x00000000
        /*01d8*/ 	.short	0x010a
        /*01da*/ 	.byte	0x3f
	.zero		1


	//   ....[19]....
        /*01dc*/ 	.word	0x00010f90
        /*01e0*/ 	.word	0x00000003
        /*01e4*/ 	.word	0x00000000
        /*01e8*/ 	.short	0x010a
        /*01ea*/ 	.byte	0x3f
	.zero		1


	//   ....[20]....
        /*01ec*/ 	.word	0x00010ff0
        /*01f0*/ 	.word	0x00000006
        /*01f4*/ 	.word	0x00000000
        /*01f8*/ 	.short	0x010a
        /*01fa*/ 	.byte	0x3f
	.zero		1


	//   ....[21]....
        /*01fc*/ 	.word	0x000110c0
        /*0200*/ 	.word	0x0000000f
        /*0204*/ 	.word	0x00000018
        /*0208*/ 	.short	0x010a
        /*020a*/ 	.byte	0x3f
	.zero		1


	//   ....[22]....
        /*020c*/ 	.word	0x00011190
        /*0210*/ 	.word	0x00000007
        /*0214*/ 	.word	0x00000000
        /*0218*/ 	.short	0x010a
        /*021a*/ 	.byte	0x3f
	.zero		1


	//   ....[23]....
        /*021c*/ 	.word	0x000111e0
        /*0220*/ 	.word	0x00000009
        /*0224*/ 	.word	0x00000000
        /*0228*/ 	.short	0x010a
        /*022a*/ 	.byte	0x3f
	.zero		1


	//----- nvinfo : EIATTR_NUM_MBARRIERS
	.align		4
.L_37:
        /*022c*/ 	.byte	0x03, 0x38
        /*022e*/ 	.short	0x0008


	//----- nvinfo : EIATTR_EXIT_INSTR_OFFSETS
	.align		4
        /*0230*/ 	.byte	0x04, 0x1c
        /*0232*/ 	.short	(.L_39 - .L_38)


	//   ....[0]....
.L_38:
        /*0234*/ 	.word	0x00000930


	//   ....[1]....
        /*0238*/ 	.word	0x00001180


	//   ....[2]....
        /*023c*/ 	.word	0x0000fa20


	//   ....[3]....
        /*0240*/ 	.word	0x0000ffb0


	//   ....[4]....
        /*0244*/ 	.word	0x00010f80


	//----- nvinfo : EIATTR_MAX_THREADS
	.align		4
.L_39:
        /*0248*/ 	.byte	0x04, 0x05
        /*024a*/ 	.short	(.L_41 - .L_40)
.L_40:
        /*024c*/ 	.word	0x00000180
        /*0250*/ 	.word	0x00000001
        /*0254*/ 	.word	0x00000001


	//----- nvinfo : EIATTR_CRS_STACK_SIZE
	.align		4
.L_41:
        /*0258*/ 	.byte	0x04, 0x1e
        /*025a*/ 	.short	(.L_43 - .L_42)
.L_42:
        /*025c*/ 	.word	0x00000000


	//----- nvinfo : EIATTR_CBANK_PARAM_SIZE
	.align		4
.L_43:
        /*0260*/ 	.byte	0x03, 0x19
        /*0262*/ 	.short	0x0470


	//----- nvinfo : EIATTR_PARAM_CBANK
	.align		4
        /*0264*/ 	.byte	0x04, 0x0a
        /*0266*/ 	.short	(.L_45 - .L_44)
	.align		4
.L_44:
        /*0268*/ 	.word	index@(.nv.constant0._ZN7cutlass13device_kernelINS_4gemm6kernel13GemmUniversalIN4cute5tupleIJiiiiEEENS1_10collective13CollectiveMmaINS1_34MainloopSm90TmaGmmaWarpSpecializedILi3ENS5_IJNS4_1CILi2EEENSA_ILi1EEESC_EEENS1_35KernelTmaWarpSpecializedCooperativeEEENS5_IJNSA_ILi512EEENSA_ILi80EEENSA_ILi64EEEEEENS_6half_tENS5_IJlSC_lEEESK_SL_NS4_8TiledMMAINS4_8MMA_AtomIJNS4_4SM904GMMA25MMA_64x16x16_F32F16F16_SSILNSP_5MajorE0ELSR_0ELNSP_7ScaleInE1ELSS_1EEEEEENS4_6LayoutISD_NS5_IJSC_NSA_ILi0EEESW_EEEEENS5_IJNS4_10UnderscoreESZ_SZ_EEEEENS4_13SM90_TMA_LOADENS4_14ComposedLayoutINS4_7SwizzleILi3ELi4ELi3EEENS4_18smem_ptr_flag_bitsILi16EEENSV_INS5_IJNSA_ILi8EEESI_EEENS5_IJSI_SC_EEEEEEEvNS4_8identityENS4_23SM90_TMA_LOAD_MULTICASTES1C_vS1D_EENS_8epilogue10collective6detail29Sm90TmaWarpSpecializedAdapterINS1H_15DefaultEpilogueISK_SL_SL_NS1G_6thread17LinearCombinationISK_Li1EffLNS1L_9ScaleType4KindE0ELNS_15FloatRoundStyleE2ESK_EENS1_15EpilogueDefaultEEEEEvvEEEEvNT_6ParamsE)
        /*026c*/ 	.short	0x0210
        /*026e*/ 	.short	0x0470


	//----- nvinfo : EIATTR_SW_WAR
	.align		4
.L_45:
        /*0270*/ 	.byte	0x04, 0x36
        /*0272*/ 	.short	(.L_47 - .L_46)
.L_46:
        /*0274*/ 	.word	0x00000008
.L_47:


//--------------------- .nv.callgraph             --------------------------
	.section	.nv.callgraph,"",@"SHT_CUDA_CALLGRAPH"
	.align	4
	.sectionentsize	8
	.align		4
        /*0000*/ 	.word	0x00000000
	.align		4
        /*0004*/ 	.word	0xffffffff
	.align		4
        /*0008*/ 	.word	index@(_ZN7cutlass13device_kernelINS_4gemm6kernel13GemmUniversalIN4cute5tupleIJiiiiEEENS1_10collective13CollectiveMmaINS1_34MainloopSm90TmaGmmaWarpSpecializedILi3ENS5_IJNS4_1CILi2EEENSA_ILi1EEESC_EEENS1_35KernelTmaWarpSpecializedCooperativeEEENS5_IJNSA_ILi512EEENSA_ILi80EEENSA_ILi64EEEEEENS_6half_tENS5_IJlSC_lEEESK_SL_NS4_8TiledMMAINS4_8MMA_AtomIJNS4_4SM904GMMA25MMA_64x16x16_F32F16F16_SSILNSP_5MajorE0ELSR_0ELNSP_7ScaleInE1ELSS_1EEEEEENS4_6LayoutISD_NS5_IJSC_NSA_ILi0EEESW_EEEEENS5_IJNS4_10UnderscoreESZ_SZ_EEEEENS4_13SM90_TMA_LOADENS4_14ComposedLayoutINS4_7SwizzleILi3ELi4ELi3EEENS4_18smem_ptr_flag_bitsILi16EEENSV_INS5_IJNSA_ILi8EEESI_EEENS5_IJSI_SC_EEEEEEEvNS4_8identityENS4_23SM90_TMA_LOAD_MULTICASTES1C_vS1D_EENS_8epilogue10collective6detail29Sm90TmaWarpSpecializedAdapterINS1H_15DefaultEpilogueISK_SL_SL_NS1G_6thread17LinearCombinationISK_Li1EffLNS1L_9ScaleType4KindE0ELNS_15FloatRoundStyleE2ESK_EENS1_15EpilogueDefaultEEEEEvvEEEEvNT_6ParamsE)
	.align		4
        /*000c*/ 	.word	index@(__assertfail)
	.align		4
        /*0010*/ 	.word	0x00000000
	.align		4
        /*0014*/ 	.word	0xfffffffe
	.align		4
        /*0018*/ 	.word	0x00000000
	.align		4
        /*001c*/ 	.word	0xfffffffd
	.align		4
        /*0020*/ 	.word	0x00000000
	.align		4
        /*0024*/ 	.word	0xfffffffc


//--------------------- .nv.constant4             --------------------------
	.section	.nv.constant4,"a",@progbits
	.align	8
	.align		8
.nv.constant4:
        /*0000*/ 	.dword	__assertfail
	.align		8
        /*0008*/ 	.dword	__unnamed_1
	.align		8
        /*0010*/ 	.dword	_ZN40_INTERNAL_dfa95ab6_4_k_cu_ae8ff629_105374cuda3std3__45__cpo5beginE
	.align		8
        /*0018*/ 	.dword	_ZN40_INTERNAL_dfa95ab6_4_k_cu_ae8ff629_105374cuda3std3__45__cpo3endE
	.align		8
        /*0020*/ 	.dword	_ZN40_INTERNAL_dfa95ab6_4_k_cu_ae8ff629_105374cuda3std3__45__cpo6cbeginE
	.align		8
        /*0028*/ 	.dword	_ZN40_INTERNAL_dfa95ab6_4_k_cu_ae8ff629_105374cuda3std3__45__cpo4cendE
	.align		8
        /*0030*/ 	.dword	_ZN40_INTERNAL_dfa95ab6_4_k_cu_ae8ff629_105374cuda3std3__442_GLOBAL__N__dfa95ab6_4_k_cu_ae8ff629_105376ignoreE
	.align		8
        /*0038*/ 	.dword	_ZN40_INTERNAL_dfa95ab6_4_k_cu_ae8ff629_105374cuda3std3__419piecewise_constructE
	.align		8
        /*0040*/ 	.dword	_ZN40_INTERNAL_dfa95ab6_4_k_cu_ae8ff629_105374cuda3std3__48in_placeE
	.align		8
        /*0048*/ 	.dword	_ZN40_INTERNAL_dfa95ab6_4_k_cu_ae8ff629_105374cuda3std6ranges3__45__cpo4swapE
	.align		8
        /*0050*/ 	.dword	_ZN40_INTERNAL_dfa95ab6_4_k_cu_ae8ff629_105374cuda3std6ranges3__45__cpo9iter_moveE
	.align		8
        /*0058*/ 	.dword	_ZN40_INTERNAL_dfa95ab6_4_k_cu_ae8ff629_105374cute7productE
	.align		8
        /*0060*/ 	.dword	_ZN40_INTERNAL_dfa95ab6_4_k_cu_ae8ff629_105374cute1_E
	.align		8
        /*0068*/ 	.dword	$str$22
	.align		8
        /*0070*/ 	.dword	$str$23


//--------------------- .text._ZN7cutlass13device_kernelINS_4gemm6kernel13GemmUniversalIN4cute5tupleIJiiiiEEENS1_10collective13CollectiveMmaINS1_34MainloopSm90TmaGmmaWarpSpecializedILi3ENS5_IJNS4_1CILi2EEENSA_ILi1EEESC_EEENS1_35KernelTmaWarpSpecializedCooperativeEEENS5_IJNSA_ILi512EEENSA_ILi80EEENSA_ILi64EEEEEENS_6half_tENS5_IJlSC_lEEESK_SL_NS4_8TiledMMAINS4_8MMA_AtomIJNS4_4SM904GMMA25MMA_64x16x16_F32F16F16_SSILNSP_5MajorE0ELSR_0ELNSP_7ScaleInE1ELSS_1EEEEEENS4_6LayoutISD_NS5_IJSC_NSA_ILi0EEESW_EEEEENS5_IJNS4_10UnderscoreESZ_SZ_EEEEENS4_13SM90_TMA_LOADENS4_14ComposedLayoutINS4_7SwizzleILi3ELi4ELi3EEENS4_18smem_ptr_flag_bitsILi16EEENSV_INS5_IJNSA_ILi8EEESI_EEENS5_IJSI_SC_EEEEEEEvNS4_8identityENS4_23SM90_TMA_LOAD_MULTICASTES1C_vS1D_EENS_8epilogue10collective6detail29Sm90TmaWarpSpecializedAdapterINS1H_15DefaultEpilogueISK_SL_SL_NS1G_6thread17LinearCombinationISK_Li1EffLNS1L_9ScaleType4KindE0ELNS_15FloatRoundStyleE2ESK_EENS1_15EpilogueDefaultEEEEEvvEEEEvNT_6ParamsE --------------------------
	.section	.text._ZN7cutlass13device_kernelINS_4gemm6kernel13GemmUniversalIN4cute5tupleIJiiiiEEENS1_10collective13CollectiveMmaINS1_34MainloopSm90TmaGmmaWarpSpecializedILi3ENS5_IJNS4_1CILi2EEENSA_ILi1EEESC_EEENS1_35KernelTmaWarpSpecializedCooperativeEEENS5_IJNSA_ILi512EEENSA_ILi80EEENSA_ILi64EEEEEENS_6half_tENS5_IJlSC_lEEESK_SL_NS4_8TiledMMAINS4_8MMA_AtomIJNS4_4SM904GMMA25MMA_64x16x16_F32F16F16_SSILNSP_5MajorE0ELSR_0ELNSP_7ScaleInE1ELSS_1EEEEEENS4_6LayoutISD_NS5_IJSC_NSA_ILi0EEESW_EEEEENS5_IJNS4_10UnderscoreESZ_SZ_EEEEENS4_13SM90_TMA_LOADENS4_14ComposedLayoutINS4_7SwizzleILi3ELi4ELi3EEENS4_18smem_ptr_flag_bitsILi16EEENSV_INS5_IJNSA_ILi8EEESI_EEENS5_IJSI_SC_EEEEEEEvNS4_8identityENS4_23SM90_TMA_LOAD_MULTICASTES1C_vS1D_EENS_8epilogue10collective6detail29Sm90TmaWarpSpecializedAdapterINS1H_15DefaultEpilogueISK_SL_SL_NS1G_6thread17LinearCombinationISK_Li1EffLNS1L_9ScaleType4KindE0ELNS_15FloatRoundStyleE2ESK_EENS1_15EpilogueDefaultEEEEEvvEEEEvNT_6ParamsE,"ax",@progbits
	.align	128
.text._ZN7cutlass13device_kernelINS_4gemm6kernel13GemmUniversalIN4cute5tupleIJiiiiEEENS1_10collective13CollectiveMmaINS1_34MainloopSm90TmaGmmaWarpSpecializedILi3ENS5_IJNS4_1CILi2EEENSA_ILi1EEESC_EEENS1_35KernelTmaWarpSpecializedCooperativeEEENS5_IJNSA_ILi512EEENSA_ILi80EEENSA_ILi64EEEEEENS_6half_tENS5_IJlSC_lEEESK_SL_NS4_8TiledMMAINS4_8MMA_AtomIJNS4_4SM904GMMA25MMA_64x16x16_F32F16F16_SSILNSP_5MajorE0ELSR_0ELNSP_7ScaleInE1ELSS_1EEEEEENS4_6LayoutISD_NS5_IJSC_NSA_ILi0EEESW_EEEEENS5_IJNS4_10UnderscoreESZ_SZ_EEEEENS4_13SM90_TMA_LOADENS4_14ComposedLayoutINS4_7SwizzleILi3ELi4ELi3EEENS4_18smem_ptr_flag_bitsILi16EEENSV_INS5_IJNSA_ILi8EEESI_EEENS5_IJSI_SC_EEEEEEEvNS4_8identityENS4_23SM90_TMA_LOAD_MULTICASTES1C_vS1D_EENS_8epilogue10collective6detail29Sm90TmaWarpSpecializedAdapterINS1H_15DefaultEpilogueISK_SL_SL_NS1G_6thread17LinearCombinationISK_Li1EffLNS1L_9ScaleType4KindE0ELNS_15FloatRoundStyleE2ESK_EENS1_15EpilogueDefaultEEEEEvvEEEEvNT_6ParamsE:
        .type           _ZN7cutlass13device_kernelINS_4gemm6kernel13GemmUniversalIN4cute5tupleIJiiiiEEENS1_10collective13CollectiveMmaINS1_34MainloopSm90TmaGmmaWarpSpecializedILi3ENS5_IJNS4_1CILi2EEENSA_ILi1EEESC_EEENS1_35KernelTmaWarpSpecializedCooperativeEEENS5_IJNSA_ILi512EEENSA_ILi80EEENSA_ILi64EEEEEENS_6half_tENS5_IJlSC_lEEESK_SL_NS4_8TiledMMAINS4_8MMA_AtomIJNS4_4SM904GMMA25MMA_64x16x16_F32F16F16_SSILNSP_5MajorE0ELSR_0ELNSP_7ScaleInE1ELSS_1EEEEEENS4_6LayoutISD_NS5_IJSC_NSA_ILi0EEESW_EEEEENS5_IJNS4_10UnderscoreESZ_SZ_EEEEENS4_13SM90_TMA_LOADENS4_14ComposedLayoutINS4_7SwizzleILi3ELi4ELi3EEENS4_18smem_ptr_flag_bitsILi16EEENSV_INS5_IJNSA_ILi8EEESI_EEENS5_IJSI_SC_EEEEEEEvNS4_8identityENS4_23SM90_TMA_LOAD_MULTICASTES1C_vS1D_EENS_8epilogue10collective6detail29Sm90TmaWarpSpecializedAdapterINS1H_15DefaultEpilogueISK_SL_SL_NS1G_6thread17LinearCombinationISK_Li1EffLNS1L_9ScaleType4KindE0ELNS_15FloatRoundStyleE2ESK_EENS1_15EpilogueDefaultEEEEEvvEEEEvNT_6ParamsE,@function
        .size           _ZN7cutlass13device_kernelINS_4gemm6kernel13GemmUniversalIN4cute5tupleIJiiiiEEENS1_10collective13CollectiveMmaINS1_34MainloopSm90TmaGmmaWarpSpecializedILi3ENS5_IJNS4_1CILi2EEENSA_ILi1EEESC_EEENS1_35KernelTmaWarpSpecializedCooperativeEEENS5_IJNSA_ILi512EEENSA_ILi80EEENSA_ILi64EEEEEENS_6half_tENS5_IJlSC_lEEESK_SL_NS4_8TiledMMAINS4_8MMA_AtomIJNS4_4SM904GMMA25MMA_64x16x16_F32F16F16_SSILNSP_5MajorE0ELSR_0ELNSP_7ScaleInE1ELSS_1EEEEEENS4_6LayoutISD_NS5_IJSC_NSA_ILi0EEESW_EEEEENS5_IJNS4_10UnderscoreESZ_SZ_EEEEENS4_13SM90_TMA_LOADENS4_14ComposedLayoutINS4_7SwizzleILi3ELi4ELi3EEENS4_18smem_ptr_flag_bitsILi16EEENSV_INS5_IJNSA_ILi8EEESI_EEENS5_IJSI_SC_EEEEEEEvNS4_8identityENS4_23SM90_TMA_LOAD_MULTICASTES1C_vS1D_EENS_8epilogue10collective6detail29Sm90TmaWarpSpecializedAdapterINS1H_15DefaultEpilogueISK_SL_SL_NS1G_6thread17LinearCombinationISK_Li1EffLNS1L_9ScaleType4KindE0ELNS_15FloatRoundStyleE2ESK_EENS1_15EpilogueDefaultEEEEEvvEEEEvNT_6ParamsE,(.L_x_375 - _ZN7cutlass13device_kernelINS_4gemm6kernel13GemmUniversalIN4cute5tupleIJiiiiEEENS1_10collective13CollectiveMmaINS1_34MainloopSm90TmaGmmaWarpSpecializedILi3ENS5_IJNS4_1CILi2EEENSA_ILi1EEESC_EEENS1_35KernelTmaWarpSpecializedCooperativeEEENS5_IJNSA_ILi512EEENSA_ILi80EEENSA_ILi64EEEEEENS_6half_tENS5_IJlSC_lEEESK_SL_NS4_8TiledMMAINS4_8MMA_AtomIJNS4_4SM904GMMA25MMA_64x16x16_F32F16F16_SSILNSP_5MajorE0ELSR_0ELNSP_7ScaleInE1ELSS_1EEEEEENS4_6LayoutISD_NS5_IJSC_NSA_ILi0EEESW_EEEEENS5_IJNS4_10UnderscoreESZ_SZ_EEEEENS4_13SM90_TMA_LOADENS4_14ComposedLayoutINS4_7SwizzleILi3ELi4ELi3EEENS4_18smem_ptr_flag_bitsILi16EEENSV_INS5_IJNSA_ILi8EEESI_EEENS5_IJSI_SC_EEEEEEEvNS4_8identityENS4_23SM90_TMA_LOAD_MULTICASTES1C_vS1D_EENS_8epilogue10collective6detail29Sm90TmaWarpSpecializedAdapterINS1H_15DefaultEpilogueISK_SL_SL_NS1G_6thread17LinearCombinationISK_Li1EffLNS1L_9ScaleType4KindE0ELNS_15FloatRoundStyleE2ESK_EENS1_15EpilogueDefaultEEEEEvvEEEEvNT_6ParamsE)
        .other          _ZN7cutlass13device_kernelINS_4gemm6kernel13GemmUniversalIN4cute5tupleIJiiiiEEENS1_10collective13CollectiveMmaINS1_34MainloopSm90TmaGmmaWarpSpecializedILi3ENS5_IJNS4_1CILi2EEENSA_ILi1EEESC_EEENS1_35KernelTmaWarpSpecializedCooperativeEEENS5_IJNSA_ILi512EEENSA_ILi80EEENSA_ILi64EEEEEENS_6half_tENS5_IJlSC_lEEESK_SL_NS4_8TiledMMAINS4_8MMA_AtomIJNS4_4SM904GMMA25MMA_64x16x16_F32F16F16_SSILNSP_5MajorE0ELSR_0ELNSP_7ScaleInE1ELSS_1EEEEEENS4_6LayoutISD_NS5_IJSC_NSA_ILi0EEESW_EEEEENS5_IJNS4_10UnderscoreESZ_SZ_EEEEENS4_13SM90_TMA_LOADENS4_14ComposedLayoutINS4_7SwizzleILi3ELi4ELi3EEENS4_18smem_ptr_flag_bitsILi16EEENSV_INS5_IJNSA_ILi8EEESI_EEENS5_IJSI_SC_EEEEEEEvNS4_8identityENS4_23SM90_TMA_LOAD_MULTICASTES1C_vS1D_EENS_8epilogue10collective6detail29Sm90TmaWarpSpecializedAdapterINS1H_15DefaultEpilogueISK_SL_SL_NS1G_6thread17LinearCombinationISK_Li1EffLNS1L_9ScaleType4KindE0ELNS_15FloatRoundStyleE2ESK_EENS1_15EpilogueDefaultEEEEEvvEEEEvNT_6ParamsE,@"STO_CUDA_ENTRY STV_DEFAULT"
_ZN7cutlass13device_kernelINS_4gemm6kernel13GemmUniversalIN4cute5tupleIJiiiiEEENS1_10collective13CollectiveMmaINS1_34MainloopSm90TmaGmmaWarpSpecializedILi3ENS5_IJNS4_1CILi2EEENSA_ILi1EEESC_EEENS1_35KernelTmaWarpSpecializedCooperativeEEENS5_IJNSA_ILi512EEENSA_ILi80EEENSA_ILi64EEEEEENS_6half_tENS5_IJlSC_lEEESK_SL_NS4_8TiledMMAINS4_8MMA_AtomIJNS4_4SM904GMMA25MMA_64x16x16_F32F16F16_SSILNSP_5MajorE0ELSR_0ELNSP_7ScaleInE1ELSS_1EEEEEENS4_6LayoutISD_NS5_IJSC_NSA_ILi0EEESW_EEEEENS5_IJNS4_10UnderscoreESZ_SZ_EEEEENS4_13SM90_TMA_LOADENS4_14ComposedLayoutINS4_7SwizzleILi3ELi4ELi3EEENS4_18smem_ptr_flag_bitsILi16EEENSV_INS5_IJNSA_ILi8EEESI_EEENS5_IJSI_SC_EEEEEEEvNS4_8identityENS4_23SM90_TMA_LOAD_MULTICASTES1C_vS1D_EENS_8epilogue10collective6detail29Sm90TmaWarpSpecializedAdapterINS1H_15DefaultEpilogueISK_SL_SL_NS1G_6thread17LinearCombinationISK_Li1EffLNS1L_9ScaleType4KindE0ELNS_15FloatRoundStyleE2ESK_EENS1_15EpilogueDefaultEEEEEvvEEEEvNT_6ParamsE:
[----:B------:R-:W0:Y:S02]  /*0000*/  LDC R1, c[0x0][0x28] ;  /* 0x00000a00ff017b82 */ /* 0x000e240000000800 */
[----:B0-----:R-:W-:Y:S01]  /*0010*/  VIADD R1, R1, 0xfffffff8 ;  /* 0xfffffff801017836 */ /* 0x001fe20000000000 */
[----:B------:R-:W0:Y:S01]  /*0020*/  S2R R6, SR_TID.X ;  /* 0x0000000000067919 */ /* 0x000e220000002100 */
[----:B------:R-:W-:Y:S01]  /*0030*/  ELECT P0, URZ, PT ;  /* 0x00000000003f782f */ /* 0x000fe20003800000 */
[----:B------:R-:W-:Y:S01]  /*0040*/  BSSY B0, `(.L_x_0) ;  /* 0x000000f000007945 */ /* 0x000fe20003800000 */
[--C-:B0-----:R-:W-:Y:S02]  /*0050*/  SHF.R.U32.HI R0, RZ, 0x5, R6.reuse ;  /* 0x00000005ff007819 */ /* 0x101fe40000011606 */
[----:B------:R-:W-:-:S03]  /*0060*/  SHF.R.U32.HI R3, RZ, 0x7, R6 ;  /* 0x00000007ff037819 */ /* 0x000fc60000011606 */
[----:B------:R-:W0:Y:S04]  /*0070*/  SHFL.IDX PT, R2, R0, RZ, 0x1f ;  /* 0x00001fff00027589 */ /* 0x000e2800000e0000 */
[----:B------:R1:W2:Y:S01]  /*0080*/  SHFL.IDX PT, R5, R3, RZ, 0x1f ;  /* 0x00001fff03057589 */ /* 0x0002a200000e0000 */
[----:B0-----:R-:W-:-:S13]  /*0090*/  ISETP.NE.OR P0, PT, R2, RZ, !P0 ;  /* 0x000000ff0200720c */ /* 0x001fda0004705670 */
[----:B-12---:R-:W-:Y:S05]  /*00a0*/  @P0 BRA `(.L_x_1) ;  /* 0x0000000000200947 */ /* 0x006fea0003800000 */
[----:B------:R-:W-:Y:S02]  /*00b0*/  ULDC.64 UR4, c[0x0][0x198] ;  /* 0x0000660000047ab9 */ /* 0x000fe40000000a00 */
[----:B------:R-:W-:Y:S02]  /*00c0*/  UIADD3 UR6, UP0, UR4, 0xf0, URZ ;  /* 0x000000f004067890 */ /* 0x000fe4000ff1e03f */
[----:B------:R-:W-:Y:S02]  /*00d0*/  UIADD3 UR4, UP1, UR4, 0x1f0, URZ ;  /* 0x000001f004047890 */ /* 0x000fe4000ff3e03f */
[----:B------:R-:W-:Y:S02]  /*00e0*/  UIADD3.X UR7, URZ, UR5, URZ, UP0, !UPT ;  /* 0x000000053f077290 */ /* 0x000fe400087fe43f */
[----:B------:R-:W-:-:S07]  /*00f0*/  UIADD3.X UR5, URZ, UR5, URZ, UP1, !UPT ;  /* 0x000000053f057290 */ /* 0x000fce0008ffe43f */
[----:B------:R0:W-:Y:S02]  /*0100*/  UTMACCTL.PF [UR6] ;  /* 0x00000000060079b9 */ /* 0x0001e40008040000 */
[----:B------:R0:W-:Y:S02]  /*0110*/  UTMACCTL.PF [UR4] ;  /* 0x00000000040079b9 */ /* 0x0001e40008040000 */
[----:B0-----:R-:W-:Y:S01]  /*0120*/  NOP ;  /* 0x0000000000007918 */ /* 0x001fe20000000000 */
.L_x_1:
[----:B------:R-:W-:Y:S05]  /*0130*/  BSYNC B0 ;  /* 0x0000000000007941 */ /* 0x000fea0003800000 */
.L_x_0:
[----:B------:R-:W0:Y:S02]  /*0140*/  SHFL.IDX PT, R3, R0, RZ, 0x1f ;  /* 0x00001fff00037589 */ /* 0x000e2400000e0000 */
[----:B0-----:R-:W-:-:S13]  /*0150*/  ISETP.NE.AND P0, PT, R3, RZ, PT ;  /* 0x000000ff0300720c */ /* 0x001fda0003f05270 */
[----:B------:R-:W-:Y:S05]  /*0160*/  @P0 BRA `(.L_x_2) ;  /* 0x0000000000500947 */ /* 0x000fea0003800000 */
[----:B------:R-:W0:Y:S01]  /*0170*/  S2UR UR8, SR_CgaCtaId ;  /* 0x00000000000879c3 */ /* 0x000e220000008800 */
[----:B------:R-:W-:Y:S01]  /*0180*/  UMOV UR4, 0x400 ;  /* 0x0000040000047882 */ /* 0x000fe20000000000 */
[----:B------:R-:W-:Y:S01]  /*0190*/  UMOV UR5, 0x1 ;  /* 0x0000000100057882 */ /* 0x000fe20000000000 */
[----:B------:R-:W-:Y:S01]  /*01a0*/  UMOV UR6, 0x4 ;  /* 0x0000000400067882 */ /* 0x000fe20000000000 */
[----:B------:R-:W-:Y:S01]  /*01b0*/  ELECT P0, URZ, PT ;  /* 0x00000000003f782f */ /* 0x000fe20003800000 */
[----:B------:R-:W-:-:S04]  /*01c0*/  UIADD3 UR6, -UR6, 0x100000, URZ ;  /* 0x0010000006067890 */ /* 0x000fc8000fffe13f */
[----:B------:R-:W-:Y:S02]  /*01d0*/  USHF.L.U32 UR7, UR6, 0xb, URZ ;  /* 0x0000000b06077899 */ /* 0x000fe4000800063f */
[----:B------:R-:W-:Y:S02]  /*01e0*/  USHF.L.U32 UR6, UR6, 0x1, URZ ;  /* 0x0000000106067899 */ /* 0x000fe4000800063f */
[----:B0-----:R-:W-:Y:S02]  /*01f0*/  ULEA UR8, UR8, UR4, 0x18 ;  /* 0x0000000408087291 */ /* 0x001fe4000f8ec03f */
[----:B------:R-:W-:-:S04]  /*0200*/  UIADD3 UR4, -UR5, 0x100000, URZ ;  /* 0x0010000005047890 */ /* 0x000fc8000fffe13f */
[----:B------:R-:W-:Y:S02]  /*0210*/  USHF.L.U32 UR5, UR4, 0xb, URZ ;  /* 0x0000000b04057899 */ /* 0x000fe4000800063f */
[----:B------:R-:W-:Y:S01]  /*0220*/  USHF.L.U32 UR4, UR4, 0x1, URZ ;  /* 0x0000000104047899 */ /* 0x000fe2000800063f */
[----:B------:R-:W0:Y:S11]  /*0230*/  FENCE.VIEW.ASYNC.S ;  /* 0x00000000000073c6 */ /* 0x000e360000000000 */
[----:B0-----:R0:W1:Y:S01]  /*0240*/  SYNCS.EXCH.64 URZ, [UR8], UR4 ;  /* 0x00000004083f75b2 */ /* 0x0010620008000100 */
[----:B------:R0:W2:Y:S01]  /*0250*/  SYNCS.EXCH.64 URZ, [UR8+0x18], UR6 ;  /* 0x00001806083f75b2 */ /* 0x0000a20008000100 */
[----:B------:R0:W3:Y:S01]  /*0260*/  SYNCS.EXCH.64 URZ, [UR8+0x8], UR4 ;  /* 0x00000804083f75b2 */ /* 0x0000e20008000100 */
[----:B------:R0:W4:Y:S01]  /*0270*/  SYNCS.EXCH.64 URZ, [UR8+0x20], UR6 ;  /* 0x00002006083f75b2 */ /* 0x0001220008000100 */
[----:B------:R0:W0:Y:S01]  /*0280*/  SYNCS.EXCH.64 URZ, [UR8+0x10], UR4 ;  /* 0x00001004083f75b2 */ /* 0x0000220008000100 */
[----:B------:R0:W0:Y:S01]  /*0290*/  SYNCS.EXCH.64 URZ, [UR8+0x28], UR6 ;  /* 0x00002806083f75b2 */ /* 0x0000220008000100 */
[----:B------:R-:W-:Y:S01]  /*02a0*/  NOP ;  /* 0x0000000000007918 */ /* 0x000fe20000000000 */
.L_x_2:
[----:B------:R-:W-:Y:S01]  /*02b0*/  SHF.R.S32.HI R4, RZ, 0x1f, R6 ;  /* 0x0000001fff047819 */ /* 0x000fe20000011406 */
[----:B------:R-:W5:Y:S01]  /*02c0*/  SHFL.IDX PT, R0, R0, RZ, 0x1f ;  /* 0x00001fff00007589 */ /* 0x000f6200000e0000 */
[----:B0-----:R-:W0:Y:S01]  /*02d0*/  S2UR UR8, SR_CTAID.X ;  /* 0x00000000000879c3 */ /* 0x001e220000002500 */
[----:B------:R-:W-:Y:S02]  /*02e0*/  ELECT P0, URZ, PT ;  /* 0x00000000003f782f */ /* 0x000fe40003800000 */
[----:B------:R-:W-:Y:S01]  /*02f0*/  LEA.HI R4, R4, R6, RZ, 0x7 ;  /* 0x0000000604047211 */ /* 0x000fe200078f38ff */
[----:B------:R-:W-:Y:S01]  /*0300*/  ULDC UR4, c[0x0][0x150] ;  /* 0x0000540000047ab9 */ /* 0x000fe20000000800 */
[----:B------:R-:W-:Y:S01]  /*0310*/  SHF.R.S32.HI R8, RZ, 0x1f, R3 ;  /* 0x0000001fff087819 */ /* 0x000fe20000011403 */
[----:B------:R-:W-:Y:S01]  /*0320*/  NOP ;  /* 0x0000000000007918 */ /* 0x000fe20000000000 */
[----:B------:R-:W-:Y:S01]  /*0330*/  LOP3.LUT R4, R4, 0xffffff80, RZ, 0xc0, !PT ;  /* 0xffffff8004047812 */ /* 0x000fe200078ec0ff */
[----:B------:R-:W-:Y:S01]  /*0340*/  NOP ;  /* 0x0000000000007918 */ /* 0x000fe20000000000 */
[----:B------:R-:W-:Y:S01]  /*0350*/  LEA.HI R8, R8, R3, RZ, 0x2 ;  /* 0x0000000308087211 */ /* 0x000fe200078f10ff */
[----:B------:R-:W1:Y:S01]  /*0360*/  LDC R10, c[0x0][0x144] ;  /* 0x00005100ff0a7b82 */ /* 0x000e620000000800 */
[----:B------:R-:W-:Y:S01]  /*0370*/  ISETP.NE.AND P3, PT, R5, RZ, PT ;  /* 0x000000ff0500720c */ /* 0x000fe20003f65270 */
[----:B------:R-:W-:Y:S01]  /*0380*/  IMAD.IADD R6, R6, 0x1, -R4 ;  /* 0x0000000106067824 */ /* 0x000fe200078e0a04 */
[----:B------:R-:W-:Y:S01]  /*0390*/  LOP3.LUT R8, R8, 0x3ffffffc, RZ, 0xc0, !PT ;  /* 0x3ffffffc08087812 */ /* 0x000fe200078ec0ff */
[----:B------:R-:W2:Y:S03]  /*03a0*/  S2R R4, SR_CTAID.Y ;  /* 0x0000000000047919 */ /* 0x000ea60000002600 */
[----:B------:R-:W-:Y:S01]  /*03b0*/  SHF.R.S32.HI R7, RZ, 0x1f, R6 ;  /* 0x0000001fff077819 */ /* 0x000fe20000011406 */
[----:B------:R-:W-:Y:S01]  /*03c0*/  IMAD.IADD R8, R3, 0x1, -R8 ;  /* 0x0000000103087824 */ /* 0x000fe200078e0a08 */
[----:B------:R-:W3:Y:S02]  /*03d0*/  LDC R13, c[0x0][0x140] ;  /* 0x00005000ff0d7b82 */ /* 0x000ee40000000800 */
[----:B------:R-:W-:-:S02]  /*03e0*/  LEA.HI R7, R7, R6, RZ, 0x3 ;  /* 0x0000000607077211 */ /* 0x000fc400078f18ff */
[----:B-----5:R-:W-:Y:S02]  /*03f0*/  ISETP.NE.OR P0, PT, R0, RZ, !P0 ;  /* 0x000000ff0000720c */ /* 0x020fe40004705670 */
[--C-:B------:R-:W-:Y:S02]  /*0400*/  SHF.R.S32.HI R0, RZ, 0x3, R7.reuse ;  /* 0x00000003ff007819 */ /* 0x100fe40000011407 */
[----:B------:R-:W-:Y:S02]  /*0410*/  SHF.R.S32.HI R7, RZ, 0x1f, R7 ;  /* 0x0000001fff077819 */ /* 0x000fe40000011407 */
[----:B0-----:R-:W-:Y:S02]  /*0420*/  I2FP.F32.U32 R9, UR8 ;  /* 0x0000000800097c45 */ /* 0x001fe40008201000 */
[----:B------:R-:W-:-:S03]  /*0430*/  LEA.HI R7, R7, R0, RZ, 0x2 ;  /* 0x0000000007077211 */ /* 0x000fc600078f10ff */
[----:B------:R-:W-:Y:S01]  /*0440*/  FMUL R9, R9, UR4 ;  /* 0x0000000409097c20 */ /* 0x000fe20008400000 */
[----:B------:R-:W-:Y:S01]  /*0450*/  LOP3.LUT R7, R7, 0xfffffffc, RZ, 0xc0, !PT ;  /* 0xfffffffc07077812 */ /* 0x000fe200078ec0ff */
[----:B------:R-:W-:Y:S01]  /*0460*/  VOTEU.ALL UP0, P0 ;  /* 0x00000000003f7886 */ /* 0x000fe20000000000 */
[----:B------:R-:W-:Y:S01]  /*0470*/  ULDC UR4, c[0x0][0x154] ;  /* 0x0000550000047ab9 */ /* 0x000fe20000000800 */
[----:B------:R-:W-:Y:S02]  /*0480*/  VOTEU.ALL UP1, P0 ;  /* 0x00000000003f7886 */ /* 0x000fe40000020000 */
[----:B------:R-:W0:Y:S01]  /*0490*/  F2I.U32.TRUNC.NTZ R9, R9 ;  /* 0x0000000900097305 */ /* 0x000e22000020f000 */
[----:B------:R-:W-:Y:S01]  /*04a0*/  IMAD.IADD R7, R0, 0x1, -R7 ;  /* 0x0000000100077824 */ /* 0x000fe200078e0a07 */
[----:B------:R-:W5:Y:S01]  /*04b0*/  @!UP0 S2UR UR7, SR_CgaCtaId ;  /* 0x00000000000789c3 */ /* 0x000f620000008800 */
[----:B------:R-:W-:Y:S01]  /*04c0*/  @!UP0 UMOV UR6, 0x400 ;  /* 0x0000040000068882 */ /* 0x000fe20000000000 */
[----:B---3--:R-:W-:Y:S01]  /*04d0*/  ISETP.EQ.U32.AND P2, PT, R13, 0x1, PT ;  /* 0x000000010d00780c */ /* 0x008fe20003f42070 */
[----:B------:R-:W-:Y:S01]  /*04e0*/  IMAD R8, R8, 0x4, R7 ;  /* 0x0000000408087824 */ /* 0x000fe200078e0207 */
[----:B--2---:R-:W-:-:S04]  /*04f0*/  I2FP.F32.U32 R3, R4 ;  /* 0x0000000400037245 */ /* 0x004fc80000201000 */
[----:B------:R-:W-:Y:S01]  /*0500*/  LEA.HI R0, R8, R8, RZ, 0x1 ;  /* 0x0000000808007211 */ /* 0x000fe200078f08ff */
[----:B------:R-:W-:Y:S01]  /*0510*/  FMUL R12, R3, UR4 ;  /* 0x00000004030c7c20 */ /* 0x000fe20008400000 */
[----:B------:R-:W2:Y:S01]  /*0520*/  LDC R7, c[0x0][0x148] ;  /* 0x00005200ff077b82 */ /* 0x000ea20000000800 */
[----:B------:R-:W-:Y:S01]  /*0530*/  UMOV UR4, 0x20 ;  /* 0x0000002000047882 */ /* 0x000fe20000000000 */
[----:B------:R-:W-:Y:S01]  /*0540*/  LOP3.LUT R11, R0, 0xfffffffe, RZ, 0xc0, !PT ;  /* 0xfffffffe000b7812 */ /* 0x000fe200078ec0ff */
[----:B0-----:R-:W-:Y:S01]  /*0550*/  IMAD.MOV R15, RZ, RZ, -R9 ;  /* 0x000000ffff0f7224 */ /* 0x001fe200078e0a09 */
[----:B------:R-:W-:Y:S01]  /*0560*/  SHF.R.S32.HI R9, RZ, 0x1f, R2 ;  /* 0x0000001fff097819 */ /* 0x000fe20000011402 */
[----:B------:R-:W0:Y:S01]  /*0570*/  F2I.U32.TRUNC.NTZ R12, R12 ;  /* 0x0000000c000c7305 */ /* 0x000e22000020f000 */
[----:B------:R-:W-:-:S04]  /*0580*/  @!UP0 UIADD3 UR4, -UR4, 0x100000, URZ ;  /* 0x0010000004048890 */ /* 0x000fc8000fffe13f */
[----:B------:R-:W-:Y:S02]  /*0590*/  @!UP0 USHF.L.U32 UR5, UR4, 0xb, URZ ;  /* 0x0000000b04058899 */ /* 0x000fe4000800063f */
[----:B------:R-:W-:Y:S01]  /*05a0*/  @!UP0 USHF.L.U32 UR4, UR4, 0x1, URZ ;  /* 0x0000000104048899 */ /* 0x000fe2000800063f */
[----:B-1----:R-:W-:Y:S01]  /*05b0*/  IMAD R3, R10, R15, UR8 ;  /* 0x000000080a037e24 */ /* 0x002fe2000f8e020f */
[----:B------:R-:W-:Y:S01]  /*05c0*/  LEA.HI R9, R9, R2, RZ, 0x2 ;  /* 0x0000000209097211 */ /* 0x000fe200078f10ff */
[C---:B------:R-:W-:Y:S02]  /*05d0*/  IMAD.IADD R0, R8.reuse, 0x1, -R11 ;  /* 0x0000000108007824 */ /* 0x040fe400078e0a0b */
[----:B------:R-:W-:Y:S01]  /*05e0*/  IMAD.SHL.U32 R11, R8, 0x4, RZ ;  /* 0x00000004080b7824 */ /* 0x000fe200078e00ff */
[----:B------:R-:W-:Y:S02]  /*05f0*/  LOP3.LUT R9, R9, 0xfffffffc, RZ, 0xc0, !PT ;  /* 0xfffffffc09097812 */ /* 0x000fe400078ec0ff */
[----:B------:R-:W-:Y:S01]  /*0600*/  ISETP.NE.AND P4, PT, R0, R3, PT ;  /* 0x000000030000720c */ /* 0x000fe20003f85270 */
[----:B-----5:R-:W-:Y:S01]  /*0610*/  @!UP0 ULEA UR6, UR7, UR6, 0x18 ;  /* 0x0000000607068291 */ /* 0x020fe2000f8ec03f */
[----:B------:R-:W-:Y:S01]  /*0620*/  LOP3.LUT R16, R8, 0xc, R11, 0x78, !PT ;  /* 0x0000000c08107812 */ /* 0x000fe200078e780b */
[----:B------:R-:W-:Y:S01]  /*0630*/  IMAD.IADD R0, R2, 0x1, -R9 ;  /* 0x0000000102007824 */ /* 0x000fe200078e0a09 */
[----:B------:R-:W-:Y:S01]  /*0640*/  VOTEU.ALL UP0, P0 ;  /* 0x00000000003f7886 */ /* 0x000fe20000000000 */
[----:B------:R-:W-:Y:S01]  /*0650*/  LOP3.LUT P0, RZ, R6, 0x7, RZ, 0xc0, !PT ;  /* 0x0000000706ff7812 */ /* 0x000fe2000780c0ff */
[----:B0-----:R-:W-:-:S02]  /*0660*/  IMAD.MOV R14, RZ, RZ, -R12 ;  /* 0x000000ffff0e7224 */ /* 0x001fc400078e0a0c */
[----:B------:R-:W-:Y:S01]  /*0670*/  ISETP.NE.AND P1, PT, R0, 0x3, PT ;  /* 0x000000030000780c */ /* 0x000fe20003f25270 */
[----:B------:R-:W-:Y:S01]  /*0680*/  VIADD R6, R5, 0xffffffff ;  /* 0xffffffff05067836 */ /* 0x000fe20000000000 */
[----:B------:R-:W-:Y:S01]  /*0690*/  ISETP.LT.U32.AND P0, PT, R16, 0x2, !P0 ;  /* 0x000000021000780c */ /* 0x000fe20004701070 */
[----:B--2---:R-:W-:Y:S01]  /*06a0*/  IMAD R9, R7, R14, R4 ;  /* 0x0000000e07097224 */ /* 0x004fe200078e0204 */
[----:B------:R-:W-:Y:S01]  /*06b0*/  ISETP.EQ.OR P1, PT, R0, RZ, !P1 ;  /* 0x000000ff0000720c */ /* 0x000fe20004f22670 */
[----:B------:R-:W0:Y:S02]  /*06c0*/  FENCE.VIEW.ASYNC.S ;  /* 0x00000000000073c6 */ /* 0x000e240000000000 */
[----:B0-----:R0:W1:Y:S01]  /*06d0*/  @!UP0 SYNCS.EXCH.64 URZ, [UR6+0x40], UR4 ;  /* 0x00004004063f85b2 */ /* 0x0010620008000100 */
[----:B------:R-:W-:Y:S02]  /*06e0*/  @P4 LEA.HI R2, R16, R16, RZ, 0x1 ;  /* 0x0000001010024211 */ /* 0x000fe400078f08ff */
[----:B------:R-:W-:-:S02]  /*06f0*/  ISETP.EQ.AND P1, PT, R5, RZ, P1 ;  /* 0x000000ff0500720c */ /* 0x000fc40000f22270 */
[----:B------:R-:W-:Y:S02]  /*0700*/  @P4 SHF.R.S32.HI R2, RZ, 0x1, R2 ;  /* 0x00000001ff024819 */ /* 0x000fe40000011402 */
[----:B------:R-:W-:Y:S02]  /*0710*/  ISETP.GE.U32.AND P6, PT, R6, 0x2, PT ;  /* 0x000000020600780c */ /* 0x000fe40003fc6070 */
[----:B------:R-:W-:Y:S01]  /*0720*/  @P4 ISETP.NE.AND P5, PT, R2, R9, PT ;  /* 0x000000090200420c */ /* 0x000fe20003fa5270 */
[----:B------:R-:W-:Y:S01]  /*0730*/  IMAD.MOV.U32 R2, RZ, RZ, 0x1 ;  /* 0x00000001ff027424 */ /* 0x000fe200078e00ff */
[----:B------:R-:W-:Y:S02]  /*0740*/  SEL R9, RZ, 0x1, !P0 ;  /* 0x00000001ff097807 */ /* 0x000fe40004000000 */
[----:B------:R-:W-:Y:S02]  /*0750*/  @P4 SEL R2, RZ, 0x1, P5 ;  /* 0x00000001ff024807 */ /* 0x000fe40002800000 */
[----:B------:R-:W-:Y:S01]  /*0760*/  SEL R18, RZ, 0x1, !P1 ;  /* 0x00000001ff127807 */ /* 0x000fe20004800000 */
[----:B------:R0:W2:Y:S01]  /*0770*/  @!UP1 SYNCS.EXCH.64 URZ, [UR6+0x48], UR4 ;  /* 0x00004804063f95b2 */ /* 0x0000a20008000100 */
[----:B------:R-:W-:Y:S01]  /*0780*/  LOP3.LUT R2, R2, R9, RZ, 0xc0, !PT ;  /* 0x0000000902027212 */ /* 0x000fe200078ec0ff */
[----:B------:R-:W-:Y:S01]  /*0790*/  NOP ;  /* 0x0000000000007918 */ /* 0x000fe20000000000 */
[----:B------:R-:W-:Y:S01]  /*07a0*/  SEL R18, R18, 0x2, P6 ;  /* 0x0000000212127807 */ /* 0x000fe20003000000 */
[----:B------:R-:W-:Y:S06]  /*07b0*/  @!P2 BRA `(.L_x_3) ;  /* 0x000000000008a947 */ /* 0x000fec0003800000 */
[----:B-12-4-:R-:W-:Y:S01]  /*07c0*/  UCGABAR_ARV ;  /* 0x00000000000079c7 */ /* 0x016fe20008000000 */
[----:B------:R-:W-:Y:S05]  /*07d0*/  BRA `(.L_x_4) ;  /* 0x0000000000047947 */ /* 0x000fea0003800000 */
.L_x_3:
[----:B-12-4-:R-:W-:Y:S01]  /*07e0*/  NOP ;  /* 0x0000000000007918 */ /* 0x016fe20000000000 */
.L_x_4:
[----:B------:R-:W1:Y:S01]  /*07f0*/  LDC R8, c[0x0][0x65c] ;  /* 0x00019700ff087b82 */ /* 0x000e620000000800 */
[----:B------:R-:W-:Y:S01]  /*0800*/  IMAD.MOV.U32 R9, RZ, RZ, RZ ;  /* 0x000000ffff097224 */ /* 0x000fe200078e00ff */
[----:B-1----:R-:W-:Y:S01]  /*0810*/  ISETP.NE.AND P1, PT, R8, 0x1, PT ;  /* 0x000000010800780c */ /* 0x002fe20003f25270 */
[----:B------:R-:W-:-:S12]  /*0820*/  IMAD.U32 R8, RZ, RZ, UR8 ;  /* 0x00000008ff087e24 */ /* 0x000fd8000f8e00ff */
[----:B------:R-:W1:Y:S01]  /*0830*/  @P1 LDC R23, c[0x0][0x10] ;  /* 0x00000400ff171b82 */ /* 0x000e620000000800 */
[----:B------:R-:W-:Y:S02]  /*0840*/  @P1 IMAD.MOV.U32 R5, RZ, RZ, RZ ;  /* 0x000000ffff051224 */ /* 0x000fe400078e00ff */
[----:B------:R-:W-:-:S05]  /*0850*/  @P1 IMAD.MOV.U32 R19, RZ, RZ, RZ ;  /* 0x000000ffff131224 */ /* 0x000fca00078e00ff */
[----:B------:R-:W2:Y:S01]  /*0860*/  @!P1 LDC R11, c[0x0][0xc] ;  /* 0x00000300ff0b9b82 */ /* 0x000ea20000000800 */
[----:B-1----:R-:W-:-:S04]  /*0870*/  @P1 IMAD.WIDE.U32 R22, R23, UR8, R4 ;  /* 0x0000000817161c25 */ /* 0x002fc8000f8e0004 */
[----:B------:R-:W-:Y:S02]  /*0880*/  @P1 IMAD.IADD R19, R23, 0x1, R19 ;  /* 0x0000000117131824 */ /* 0x000fe400078e0213 */
[----:B--2---:R-:W-:-:S04]  /*0890*/  @!P1 IMAD.WIDE.U32 R8, R4, R11, R8 ;  /* 0x0000000b04089225 */ /* 0x004fc800078e0008 */
[----:B------:R-:W-:Y:S02]  /*08a0*/  @!P1 IMAD.MOV.U32 R22, RZ, RZ, R8 ;  /* 0x000000ffff169224 */ /* 0x000fe400078e0008 */
[----:B------:R-:W-:Y:S01]  /*08b0*/  @!P1 IMAD.MOV.U32 R19, RZ, RZ, R9 ;  /* 0x000000ffff139224 */ /* 0x000fe200078e0009 */
[----:B------:R-:W-:Y:S06]  /*08c0*/  @!P2 BRA `(.L_x_5) ;  /* 0x00000000000ca947 */ /* 0x000fec0003800000 */
[----:B------:R-:W-:Y:S01]  /*08d0*/  UCGABAR_WAIT ;  /* 0x0000000000007dc7 */ /* 0x000fe20008000000 */
[----:B------:R-:W-:Y:S01]  /*08e0*/  CCTL.IVALL ;  /* 0x00000000ff00798f */ /* 0x000fe20002000000 */
[----:B------:R-:W-:Y:S05]  /*08f0*/  BRA `(.L_x_6) ;  /* 0x0000000000047947 */ /* 0x000fea0003800000 */
.L_x_5:
[----:B------:R-:W-:Y:S06]  /*0900*/  BAR.SYNC.DEFER_BLOCKING 0x0 ;  /* 0x0000000000007b1d */ /* 0x000fec0000010000 */
.L_x_6:
[----:B------:R-:W-:Y:S05]  /*0910*/  @!P3 BRA `(.L_x_7) ;  /* 0x000000f00044b947 */ /* 0x000fea0003800000 */
[----:B------:R-:W-:-:S13]  /*0920*/  ISETP.GT.U32.AND P0, PT, R6, 0x1, PT ;  /* 0x000000010600780c */ /* 0x000fda0003f04070 */
[----:B0-----:R-:W-:Y:S05]  /*0930*/  @P0 EXIT ;  /* 0x000000000000094d */ /* 0x001fea0003800000 */
[----:B------:R-:W-:Y:S01]  /*0940*/  IMAD.MOV.U32 R6, RZ, RZ, -0x1 ;  /* 0xffffffffff067424 */ /* 0x000fe200078e00ff */
[----:B------:R-:W-:Y:S01]  /*0950*/  ULDC.64 UR4, c[0x0][0x650] ;  /* 0x0001940000047ab9 */ /* 0x000fe20000000a00 */
[----:B------:R-:W-:Y:S01]  /*0960*/  PRMT R0, RZ, 0x7610, R0 ;  /* 0x00007610ff007816 */ /* 0x000fe20000000000 */
[----:B------:R-:W-:Y:S01]  /*0970*/  IMAD.MOV.U32 R23, RZ, RZ, -0x1 ;  /* 0xffffffffff177424 */ /* 0x000fe200078e00ff */
[----:B------:R-:W-:Y:S01]  /*0980*/  ISETP.GE.U32.AND P0, PT, R22, UR4, PT ;  /* 0x0000000416007c0c */ /* 0x000fe2000bf06070 */
[----:B------:R0:W-:Y:S01]  /*0990*/  STL [R1], R6 ;  /* 0x0000000601007387 */ /* 0x0001e20000100800 */
[----:B------:R-:W-:Y:S02]  /*09a0*/  IMAD.MOV.U32 R17, RZ, RZ, -0x1 ;  /* 0xffffffffff117424 */ /* 0x000fe400078e00ff */
[----:B------:R-:W-:-:S13]  /*09b0*/  ISETP.GE.U32.AND.EX P0, PT, R19, UR5, PT, P0 ;  /* 0x0000000513007c0c */ /* 0x000fda000bf06100 */
[----:B0-----:R-:W-:Y:S05]  /*09c0*/  @P0 BRA `(.L_x_8) ;  /* 0x0000000400340947 */ /* 0x001fea0003800000 */
[----:B------:R-:W0:Y:S01]  /*09d0*/  LDC.64 R20, c[0x0][0x628] ;  /* 0x00018a00ff147b82 */ /* 0x000e220000000a00 */
[----:B------:R-:W-:Y:S02]  /*09e0*/  IMAD.MOV.U32 R8, RZ, RZ, R22 ;  /* 0x000000ffff087224 */ /* 0x000fe400078e0016 */
[----:B------:R-:W-:-:S05]  /*09f0*/  IMAD.MOV.U32 R9, RZ, RZ, R19 ;  /* 0x000000ffff097224 */ /* 0x000fca00078e0013 */
[----:B------:R-:W1:Y:S08]  /*0a00*/  LDC R0, c[0x0][0x630] ;  /* 0x00018c00ff007b82 */ /* 0x000e700000000800 */
[----:B------:R-:W2:Y:S01]  /*0a10*/  LDC.64 R24, c[0x0][0x620] ;  /* 0x00018800ff187b82 */ /* 0x000ea20000000a00 */
[----:B0-----:R-:W-:-:S04]  /*0a20*/  ISETP.NE.U32.AND P0, PT, R20, RZ, PT ;  /* 0x000000ff1400720c */ /* 0x001fc80003f05070 */
[----:B------:R-:W-:-:S13]  /*0a30*/  ISETP.NE.AND.EX P0, PT, R21, RZ, PT, P0 ;  /* 0x000000ff1500720c */ /* 0x000fda0003f05300 */
[----:B-12---:R-:W-:Y:S05]  /*0a40*/  @!P0 BRA `(.L_x_9) ;  /* 0x0000000000288947 */ /* 0x006fea0003800000 */
[----:B------:R-:W0:Y:S02]  /*0a50*/  LDC R13, c[0x0][0x634] ;  /* 0x00018d00ff0d7b82 */ /* 0x000e240000000800 */
[----:B0-----:R-:W-:-:S05]  /*0a60*/  IADD3 R13, P0, R22, R13, RZ ;  /* 0x0000000d160d7210 */ /* 0x001fca0007f1e0ff */
[----:B------:R-:W-:-:S04]  /*0a70*/  IMAD.X R15, RZ, RZ, R19, P0 ;  /* 0x000000ffff0f7224 */ /* 0x000fc800000e0613 */
[----:B------:R-:W-:-:S04]  /*0a80*/  IMAD.WIDE.U32 R8, R15, R20, RZ ;  /* 0x000000140f087225 */ /* 0x000fc800078e00ff */
[----:B------:R-:W-:-:S04]  /*0a90*/  IMAD.WIDE.U32 R10, P0, R13, R21, R8 ;  /* 0x000000150d0a7225 */ /* 0x000fc80007800008 */
[----:B------:R-:W-:-:S04]  /*0aa0*/  IMAD.WIDE.U32 R8, R13, R20, RZ ;  /* 0x000000140d087225 */ /* 0x000fc800078e00ff */
[----:B------:R-:W-:Y:S01]  /*0ab0*/  IMAD.X R13, RZ, RZ, RZ, P0 ;  /* 0x000000ffff0d7224 */ /* 0x000fe200000e06ff */
[----:B------:R-:W-:Y:S01]  /*0ac0*/  IADD3 RZ, P0, R9, R10, RZ ;  /* 0x0000000a09ff7210 */ /* 0x000fe20007f1e0ff */
[----:B------:R-:W-:-:S04]  /*0ad0*/  IMAD.MOV.U32 R12, RZ, RZ, R11 ;  /* 0x000000ffff0c7224 */ /* 0x000fc800078e000b */
[----:B------:R-:W-:-:S08]  /*0ae0*/  IMAD.WIDE.U32.X R8, R15, R21, R12, P0 ;  /* 0x000000150f087225 */ /* 0x000fd000000e040c */
.L_x_9:
[----:B------:R-:W0:Y:S01]  /*0af0*/  LDC.64 R20, c[0x0][0x640] ;  /* 0x00019000ff147b82 */ /* 0x000e220000000a00 */
[-C--:B------:R-:W-:Y:S01]  /*0b00*/  SHF.R.U64 R26, R8, R0.reuse, R9 ;  /* 0x00000000081a7219 */ /* 0x080fe20000001209 */
[----:B------:R-:W-:Y:S01]  /*0b10*/  IMAD.MOV.U32 R23, RZ, RZ, R19 ;  /* 0x000000ffff177224 */ /* 0x000fe200078e0013 */
[----:B------:R-:W-:Y:S01]  /*0b20*/  SHF.R.U32.HI R0, RZ, R0, R9 ;  /* 0x00000000ff007219 */ /* 0x000fe20000011609 */
[----:B------:R-:W-:Y:S01]  /*0b30*/  IMAD R28, R7, R14, R4 ;  /* 0x0000000e071c7224 */ /* 0x000fe200078e0204 */
[----:B------:R-:W-:-:S03]  /*0b40*/  IADD3 R5, P0, RZ, -R26, RZ ;  /* 0x8000001aff057210 */ /* 0x000fc60007f1e0ff */
[----:B------:R-:W1:Y:S02]  /*0b50*/  LDC R6, c[0x0][0x618] ;  /* 0x00018600ff067b82 */ /* 0x000e640000000800 */
[----:B------:R-:W-:-:S04]  /*0b60*/  IMAD.X R9, RZ, RZ, ~R0, P0 ;  /* 0x000000ffff097224 */ /* 0x000fc800000e0e00 */
[-C--:B------:R-:W-:Y:S02]  /*0b70*/  IMAD R0, R9, R24.reuse, RZ ;  /* 0x0000001809007224 */ /* 0x080fe400078e02ff */
[----:B------:R-:W2:Y:S01]  /*0b80*/  LDC R11, c[0x0][0x608] ;  /* 0x00018200ff0b7b82 */ /* 0x000ea20000000800 */
[----:B------:R-:W-:-:S04]  /*0b90*/  IMAD.WIDE.U32 R8, R5, R24, R22 ;  /* 0x0000001805087225 */ /* 0x000fc800078e0016 */
[----:B------:R-:W-:Y:S02]  /*0ba0*/  IMAD R5, R5, R25, R0 ;  /* 0x0000001905057224 */ /* 0x000fe400078e0200 */
[----:B------:R-:W-:Y:S01]  /*0bb0*/  IMAD.MOV.U32 R23, RZ, RZ, 0x1 ;  /* 0x00000001ff177424 */ /* 0x000fe200078e00ff */
[----:B------:R-:W3:Y:S01]  /*0bc0*/  LDC R12, c[0x0][0x658] ;  /* 0x00019600ff0c7b82 */ /* 0x000ee20000000800 */
[----:B0-----:R-:W-:Y:S01]  /*0bd0*/  ISETP.NE.U32.AND P0, PT, R20, RZ, PT ;  /* 0x000000ff1400720c */ /* 0x001fe20003f05070 */
[----:B------:R-:W-:Y:S02]  /*0be0*/  IMAD.IADD R5, R9, 0x1, R5 ;  /* 0x0000000109057824 */ /* 0x000fe400078e0205 */
[----:B------:R-:W-:Y:S01]  /*0bf0*/  IMAD.MOV.U32 R9, RZ, RZ, -0x1 ;  /* 0xffffffffff097424 */ /* 0x000fe200078e00ff */
[----:B------:R-:W-:-:S03]  /*0c00*/  ISETP.NE.AND.EX P0, PT, R21, RZ, PT, P0 ;  /* 0x000000ff1500720c */ /* 0x000fc60003f05300 */
[----:B------:R-:W0:Y:S01]  /*0c10*/  LDC R15, c[0x0][0x600] ;  /* 0x00018000ff0f7b82 */ /* 0x000e220000000800 */
[-CC-:B-1----:R-:W-:Y:S02]  /*0c20*/  SHF.R.U64 R13, R8, R6.reuse, R5.reuse ;  /* 0x00000006080d7219 */ /* 0x182fe40000001205 */
[----:B------:R-:W-:-:S05]  /*0c30*/  SHF.R.U32.HI R0, RZ, R6, R5 ;  /* 0x00000006ff007219 */ /* 0x000fca0000011605 */
[----:B------:R-:W1:Y:S01]  /*0c40*/  LDC R17, c[0x0][0x648] ;  /* 0x00019200ff117b82 */ /* 0x000e620000000800 */
[-CC-:B--2---:R-:W-:Y:S02]  /*0c50*/  SHF.R.U64 R27, R13, R11.reuse, R0.reuse ;  /* 0x0000000b0d1b7219 */ /* 0x184fe40000001200 */
[----:B------:R-:W-:-:S05]  /*0c60*/  SHF.R.U32.HI R5, RZ, R11, R0 ;  /* 0x0000000bff057219 */ /* 0x000fca0000011600 */
[----:B------:R-:W2:Y:S01]  /*0c70*/  LDC R24, c[0x0][0x638] ;  /* 0x00018e00ff187b82 */ /* 0x000ea20000000800 */
[-CC-:B---3--:R-:W-:Y:S02]  /*0c80*/  SHF.R.U64 R14, R27, R12.reuse, R5.reuse ;  /* 0x0000000c1b0e7219 */ /* 0x188fe40000001205 */
[-C--:B------:R-:W-:Y:S02]  /*0c90*/  SHF.L.U32 R0, R9, R12.reuse, RZ ;  /* 0x0000000c09007219 */ /* 0x080fe400000006ff */
[----:B------:R-:W-:Y:S01]  /*0ca0*/  SHF.R.U32.HI R5, RZ, R12, R5 ;  /* 0x0000000cff057219 */ /* 0x000fe20000011605 */
[----:B------:R-:W-:Y:S01]  /*0cb0*/  IMAD.MOV.U32 R4, RZ, RZ, R14 ;  /* 0x000000ffff047224 */ /* 0x000fe200078e000e */
[----:B------:R-:W-:Y:S01]  /*0cc0*/  LOP3.LUT R10, RZ, R0, RZ, 0x33, !PT ;  /* 0x00000000ff0a7212 */ /* 0x000fe200078e33ff */
[----:B------:R-:W3:Y:S01]  /*0cd0*/  LDC R25, c[0x0][0x610] ;  /* 0x00018400ff197b82 */ /* 0x000ee20000000800 */
[----:B------:R-:W-:Y:S05]  /*0ce0*/  @!P0 BRA `(.L_x_10) ;  /* 0x0000000000288947 */ /* 0x000fea0003800000 */
[----:B------:R-:W4:Y:S02]  /*0cf0*/  LDC R9, c[0x0][0x64c] ;  /* 0x00019300ff097b82 */ /* 0x000f240000000800 */
[----:B----4-:R-:W-:-:S05]  /*0d00*/  IADD3 R9, P0, R14, R9, RZ ;  /* 0x000000090e097210 */ /* 0x010fca0007f1e0ff */
        /* <DEDUP_REMOVED lines=8> */
.L_x_10:
[----:B-1----:R-:W-:Y:S01]  /*0d90*/  SHF.R.U64 R4, R4, R17, R5 ;  /* 0x0000001104047219 */ /* 0x002fe20000001205 */
[----:B0-----:R-:W-:Y:S01]  /*0da0*/  VIADD R6, R15, 0xffffffff ;  /* 0xffffffff0f067836 */ /* 0x001fe20000000000 */
[----:B------:R-:W-:Y:S01]  /*0db0*/  SHF.L.U32 R0, R23, R12, RZ ;  /* 0x0000000c17007219 */ /* 0x000fe200000006ff */
[----:B------:R-:W-:Y:S01]  /*0dc0*/  IMAD.MOV.U32 R17, RZ, RZ, R26 ;  /* 0x000000ffff117224 */ /* 0x000fe200078e001a */
[----:B------:R-:W-:Y:S01]  /*0dd0*/  LOP3.LUT R5, R27, R10, RZ, 0xc0, !PT ;  /* 0x0000000a1b057212 */ /* 0x000fe200078ec0ff */
[----:B------:R-:W-:Y:S01]  /*0de0*/  IMAD.MOV R7, RZ, RZ, -R4 ;  /* 0x000000ffff077224 */ /* 0x000fe200078e0a04 */
[----:B------:R-:W-:Y:S02]  /*0df0*/  SEL R3, R3, R28, !P1 ;  /* 0x0000001c03037207 */ /* 0x000fe40004800000 */
[----:B------:R-:W-:Y:S01]  /*0e00*/  LOP3.LUT R6, R13, R6, RZ, 0xc0, !PT ;  /* 0x000000060d067212 */ /* 0x000fe200078ec0ff */
[----:B------:R-:W-:Y:S02]  /*0e10*/  IMAD R4, R0, R4, R5 ;  /* 0x0000000400047224 */ /* 0x000fe400078e0205 */
[----:B--2---:R-:W-:-:S02]  /*0e20*/  IMAD R0, R7, R24, R14 ;  /* 0x0000001807007224 */ /* 0x004fc400078e020e */
[----:B---3--:R-:W-:Y:S02]  /*0e30*/  IMAD R3, R4, R25, R3 ;  /* 0x0000001904037224 */ /* 0x008fe400078e0203 */
[----:B------:R-:W-:Y:S02]  /*0e40*/  IMAD R4, R0, R15, R6 ;  /* 0x0000000f00047224 */ /* 0x000fe400078e0206 */
[----:B------:R-:W-:-:S03]  /*0e50*/  IMAD.MOV.U32 R5, RZ, RZ, 0x1 ;  /* 0x00000001ff057424 */ /* 0x000fc600078e00ff */
[----:B------:R-:W-:Y:S02]  /*0e60*/  SEL R23, R4, R3, !P1 ;  /* 0x0000000304177207 */ /* 0x000fe40004800000 */
[----:B------:R-:W-:Y:S02]  /*0e70*/  SEL R3, R3, R4, !P1 ;  /* 0x0000000403037207 */ /* 0x000fe40004800000 */
[----:B------:R-:W-:-:S03]  /*0e80*/  PRMT R0, R5, 0x7610, R0 ;  /* 0x0000761005007816 */ /* 0x000fc60000000000 */
[----:B------:R0:W-:Y:S04]  /*0e90*/  STL [R1], R3 ;  /* 0x0000000301007387 */ /* 0x0001e80000100800 */
.L_x_8:
[----:B------:R-:W-:-:S08]  /*0ea0*/  NOP ;  /* 0x0000000000007918 */ /* 0x000fd00000000000 */
[----:B------:R-:W1:Y:S02]  /*0eb0*/  USETMAXREG.TRY_ALLOC.CTAPOOL UP0, 0xe8 ;  /* 0x000000e8000079c8 */ /* 0x000e640008000600 */
[----:B-1----:R-:W-:-:S13]  /*0ec0*/  PLOP3.LUT P0, PT, PT, PT, UP0, 0x80, 0x0 ;  /* 0x000000000000781c */ /* 0x002fda0003f0f008 */
[----:B------:R-:W-:Y:S05]  /*0ed0*/  @!P0 BRA `(.L_x_8) ;  /* 0xfffffffc00f08947 */ /* 0x000fea000383ffff */
[----:B------:R-:W-:Y:S01]  /*0ee0*/  ULDC.64 UR4, c[0x0][0x598] ;  /* 0x0001660000047ab9 */ /* 0x000fe20000000a00 */
[----:B------:R-:W-:Y:S01]  /*0ef0*/  ULDC.64 UR40, c[0x0][0x208] ;  /* 0x0000820000287ab9 */ /* 0x000fe20000000a00 */
[----:B------:R-:W-:-:S04]  /*0f00*/  ISETP.NE.U32.AND P0, PT, RZ, UR4, PT ;  /* 0x00000004ff007c0c */ /* 0x000fc8000bf05070 */
[----:B------:R-:W-:-:S13]  /*0f10*/  ISETP.NE.AND.EX P0, PT, RZ, UR5, PT, P0 ;  /* 0x00000005ff007c0c */ /* 0x000fda000bf05300 */
[----:B------:R-:W-:Y:S05]  /*0f20*/  @!P0 BRA `(.L_x_11) ;  /* 0x00000000001c8947 */ /* 0x000fea0003800000 */
[----:B------:R-:W1:Y:S02]  /*0f30*/  LDC.64 R4, c[0x0][0x598] ;  /* 0x00016600ff047b82 */ /* 0x000e640000000a00 */
[----:B-1----:R-:W2:Y:S02]  /*0f40*/  LDG.E.64 R4, desc[UR40][R4.64] ;  /* 0x0000002804047981 */ /* 0x002ea4000c1e1b00 */
[----:B--2---:R-:W-:-:S04]  /*0f50*/  ISETP.NE.U32.AND P0, PT, R4, RZ, PT ;  /* 0x000000ff0400720c */ /* 0x004fc80003f05070 */
[----:B------:R-:W-:-:S13]  /*0f60*/  ISETP.NE.AND.EX P0, PT, R5, RZ, PT, P0 ;  /* 0x000000ff0500720c */ /* 0x000fda0003f05300 */
[----:B------:R-:W-:Y:S05]  /*0f70*/  @!P0 BRA `(.L_x_11) ;  /* 0x0000000000088947 */ /* 0x000fea0003800000 */
[----:B------:R1:W5:Y:S01]  /*0f80*/  LD.E R186, desc[UR40][R4.64] ;  /* 0x0000002804ba7980 */ /* 0x000362000c101900 */
[----:B------:R-:W-:Y:S05]  /*0f90*/  BRA `(.L_x_12) ;  /* 0x0000000000247947 */ /* 0x000fea0003800000 */
.L_x_11:
[----:B------:R-:W-:Y:S02]  /*0fa0*/  ULDC.64 UR4, c[0x0][0x588] ;  /* 0x0001620000047ab9 */ /* 0x000fe40000000a00 */
[----:B------:R-:W-:-:S04]  /*0fb0*/  ISETP.NE.U32.AND P0, PT, RZ, UR4, PT ;  /* 0x00000004ff007c0c */ /* 0x000fc8000bf05070 */
[----:B------:R-:W-:-:S13]  /*0fc0*/  ISETP.NE.AND.EX P0, PT, RZ, UR5, PT, P0 ;  /* 0x00000005ff007c0c */ /* 0x000fda000bf05300 */
[----:B------:R-:W-:Y:S05]  /*0fd0*/  @!P0 BRA `(.L_x_13) ;  /* 0x00000000000c8947 */ /* 0x000fea0003800000 */
[----:B------:R-:W1:Y:S02]  /*0fe0*/  LDC.64 R186, c[0x0][0x588] ;  /* 0x00016200ffba7b82 */ /* 0x000e640000000a00 */
[----:B-1----:R2:W5:Y:S01]  /*0ff0*/  LDG.E R186, desc[UR40][R186.64] ;  /* 0x00000028baba7981 */ /* 0x002562000c1e1900 */
[----:B------:R-:W-:Y:S05]  /*1000*/  BRA `(.L_x_12) ;  /* 0x0000000000087947 */ /* 0x000fea0003800000 */
.L_x_13:
[----:B------:R-:W-:Y:S02]  /*1010*/  ULDC UR4, c[0x0][0x580] ;  /* 0x0001600000047ab9 */ /* 0x000fe40000000800 */
[----:B------:R-:W-:-:S07]  /*1020*/  IMAD.U32 R186, RZ, RZ, UR4 ;  /* 0x00000004ffba7e24 */ /* 0x000fce000f8e00ff */
.L_x_12:
[----:B------:R-:W-:Y:S02]  /*1030*/  ULDC.64 UR4, c[0x0][0x5a0] ;  /* 0x0001680000047ab9 */ /* 0x000fe40000000a00 */
[----:B------:R-:W-:-:S04]  /*1040*/  ISETP.NE.U32.AND P0, PT, RZ, UR4, PT ;  /* 0x00000004ff007c0c */ /* 0x000fc8000bf05070 */
[----:B------:R-:W-:-:S13]  /*1050*/  ISETP.NE.AND.EX P0, PT, RZ, UR5, PT, P0 ;  /* 0x00000005ff007c0c */ /* 0x000fda000bf05300 */
[----:B------:R-:W-:Y:S05]  /*1060*/  @!P0 BRA `(.L_x_14) ;  /* 0x00000000001c8947 */ /* 0x000fea0003800000 */
[----:B-1----:R-:W1:Y:S02]  /*1070*/  LDC.64 R4, c[0x0][0x5a0] ;  /* 0x00016800ff047b82 */ /* 0x002e640000000a00 */
[----:B-1----:R-:W3:Y:S02]  /*1080*/  LDG.E.64 R4, desc[UR40][R4.64] ;  /* 0x0000002804047981 */ /* 0x002ee4000c1e1b00 */
[----:B---3--:R-:W-:-:S04]  /*1090*/  ISETP.NE.U32.AND P0, PT, R4, RZ, PT ;  /* 0x000000ff0400720c */ /* 0x008fc80003f05070 */
[----:B------:R-:W-:-:S13]  /*10a0*/  ISETP.NE.AND.EX P0, PT, R5, RZ, PT, P0 ;  /* 0x000000ff0500720c */ /* 0x000fda0003f05300 */
[----:B------:R-:W-:Y:S05]  /*10b0*/  @!P0 BRA `(.L_x_14) ;  /* 0x0000000000088947 */ /* 0x000fea0003800000 */
[----:B------:R1:W5:Y:S01]  /*10c0*/  LD.E R185, desc[UR40][R4.64] ;  /* 0x0000002804b97980 */ /* 0x000362000c101900 */
[----:B------:R-:W-:Y:S05]  /*10d0*/  BRA `(.L_x_15) ;  /* 0x0000000000247947 */ /* 0x000fea0003800000 */
.L_x_14:
[----:B------:R-:W-:Y:S02]  /*10e0*/  ULDC.64 UR4, c[0x0][0x590] ;  /* 0x0001640000047ab9 */ /* 0x000fe40000000a00 */
[----:B------:R-:W-:-:S04]  /*10f0*/  ISETP.NE.U32.AND P0, PT, RZ, UR4, PT ;  /* 0x00000004ff007c0c */ /* 0x000fc8000bf05070 */
[----:B------:R-:W-:-:S13]  /*1100*/  ISETP.NE.AND.EX P0, PT, RZ, UR5, PT, P0 ;  /* 0x00000005ff007c0c */ /* 0x000fda000bf05300 */
[----:B------:R-:W-:Y:S05]  /*1110*/  @!P0 BRA `(.L_x_16) ;  /* 0x00000000000c8947 */ /* 0x000fea0003800000 */
[----:B-1----:R-:W1:Y:S02]  /*1120*/  LDC.64 R4, c[0x0][0x590] ;  /* 0x00016400ff047b82 */ /* 0x002e640000000a00 */
[----:B-1----:R3:W5:Y:S01]  /*1130*/  LDG.E R185, desc[UR40][R4.64] ;  /* 0x0000002804b97981 */ /* 0x002762000c1e1900 */
[----:B------:R-:W-:Y:S05]  /*1140*/  BRA `(.L_x_15) ;  /* 0x0000000000087947 */ /* 0x000fea0003800000 */
.L_x_16:
[----:B------:R-:W-:Y:S02]  /*1150*/  ULDC UR4, c[0x0][0x584] ;  /* 0x0001610000047ab9 */ /* 0x000fe40000000800 */
[----:B------:R-:W-:-:S07]  /*1160*/  IMAD.U32 R185, RZ, RZ, UR4 ;  /* 0x00000004ffb97e24 */ /* 0x000fce000f8e00ff */
.L_x_15:
[----:B------:R-:W-:-:S13]  /*1170*/  LOP3.LUT P0, RZ, R0, 0xff, RZ, 0xc0, !PT ;  /* 0x000000ff00ff7812 */ /* 0x000fda000780c0ff */
[----:B------:R-:W-:Y:S05]  /*1180*/  @!P0 EXIT ;  /* 0x000000000000894d */ /* 0x000fea0003800000 */
[----:B------:R-:W-:Y:S01]  /*1190*/  ULDC UR4, c[0x0][0x28c] ;  /* 0x0000a30000047ab9 */ /* 0x000fe20000000800 */
[----:B------:R-:W-:Y:S01]  /*11a0*/  LOP3.LUT R184, R18, 0x1, RZ, 0xfc, !PT ;  /* 0x0000000112b87812 */ /* 0x000fe200078efcff */
[----:B------:R-:W-:Y:S01]  /*11b0*/  UIADD3 UR4, UR4, 0x3f, URZ ;  /* 0x0000003f04047890 */ /* 0x000fe2000fffe03f */
[----:B------:R-:W-:Y:S01]  /*11c0*/  UMOV UR36, URZ ;  /* 0x0000003f00247c82 */ /* 0x000fe20008000000 */
[----:B------:R-:W-:Y:S02]  /*11d0*/  UMOV UR37, URZ ;  /* 0x0000003f00257c82 */ /* 0x000fe40008000000 */
[----:B------:R-:W-:-:S04]  /*11e0*/  USHF.R.S32.HI UR5, URZ, 0x1f, UR4 ;  /* 0x0000001f3f057899 */ /* 0x000fc80008011404 */
[----:B------:R-:W-:-:S04]  /*11f0*/  ULEA.HI UR5, UR5, UR4, URZ, 0x6 ;  /* 0x0000000405057291 */ /* 0x000fc8000f8f303f */
[----:B------:R-:W-:-:S12]  /*1200*/  USHF.R.S32.HI UR38, URZ, 0x6, UR5 ;  /* 0x000000063f267899 */ /* 0x000fd80008011405 */
.L_x_342:
[----:B----4-:R-:W4:Y:S01]  /*1210*/  S2R R0, SR_TID.X ;  /* 0x0000000000007919 */ /* 0x010f220000002100 */
[----:B------:R-:W0:Y:S01]  /*1220*/  S2UR UR6, SR_CgaCtaId ;  /* 0x00000000000679c3 */ /* 0x000e220000008800 */
[----:B------:R-:W-:Y:S02]  /*1230*/  UMOV UR39, 0x400 ;  /* 0x0000040000277882 */ /* 0x000fe40000000000 */
[----:B0-----:R-:W-:Y:S01]  /*1240*/  ULEA UR39, UR6, UR39, 0x18 ;  /* 0x0000002706277291 */ /* 0x001fe2000f8ec03f */
[----:B----4-:R-:W-:-:S04]  /*1250*/  LOP3.LUT R0, R0, 0x80, RZ, 0xc0, !PT ;  /* 0x0000008000007812 */ /* 0x010fc800078ec0ff */
[----:B------:R-:W-:-:S06]  /*1260*/  SHF.R.U32.HI R0, RZ, 0x7, R0 ;  /* 0x00000007ff007819 */ /* 0x000fcc0000011600 */
[----:B------:R-:W0:Y:S02]  /*1270*/  SHFL.IDX PT, R0, R0, RZ, 0x1f ;  /* 0x00001fff00007589 */ /* 0x000e2400000e0000 */
[----:B0-----:R-:W-:-:S13]  /*1280*/  R2UR UR4, R0 ;  /* 0x00000000000472ca */ /* 0x001fda00000e0000 */
[----:B------:R-:W-:-:S04]  /*1290*/  ULEA.HI UR5, UR4, UR4, URZ, 0x1 ;  /* 0x0000000404057291 */ /* 0x000fc8000f8f083f */
[----:B------:R-:W-:-:S04]  /*12a0*/  ULOP3.LUT UR5, UR5, 0x7fffe, URZ, 0xc0, !UPT ;  /* 0x0007fffe05057892 */ /* 0x000fc8000f8ec03f */
[----:B------:R-:W-:-:S03]  /*12b0*/  UIADD3 UR5, UR4, -UR5, URZ ;  /* 0x8000000504057290 */ /* 0x000fc6000fffe03f */
[----:B------:R-:W-:Y:S01]  /*12c0*/  ULDC UR4, c[0x0][0x28c] ;  /* 0x0000a30000047ab9 */ /* 0x000fe20000000800 */
[----:B------:R-:W-:Y:S01]  /*12d0*/  ULEA UR5, UR5, UR39, 0xd ;  /* 0x0000002705057291 */ /* 0x000fe2000f8e683f */
[----:B------:R-:W-:-:S03]  /*12e0*/  ISETP.LT.AND P0, PT, RZ, UR4, PT ;  /* 0x00000004ff007c0c */ /* 0x000fc6000bf01270 */
[----:B------:R-:W-:-:S04]  /*12f0*/  UIADD3 UR5, UR5, 0x100, URZ ;  /* 0x0000010005057890 */ /* 0x000fc8000fffe03f */
[----:B------:R-:W-:-:S04]  /*1300*/  USHF.R.U32.HI UR5, URZ, 0x4, UR5 ;  /* 0x000000043f057899 */ /* 0x000fc80008011605 */
[----:B------:R-:W-:Y:S02]  /*1310*/  ULOP3.LUT UR42, UR5, 0x3fff, URZ, 0xc0, !UPT ;  /* 0x00003fff052a7892 */ /* 0x000fe4000f8ec03f */
[----:B-123-5:R-:W-:Y:S10]  /*1320*/  @P0 BRA `(.L_x_17) ;  /* 0x0000000000400947 */ /* 0x02eff40003800000 */
[----:B------:R-:W-:Y:S01]  /*1330*/  MOV R0, 0x0 ;  /* 0x0000000000007802 */ /* 0x000fe20000000f00 */
[----:B------:R-:W-:Y:S01]  /*1340*/  ULDC.64 UR4, c[0x4][0x68] ;  /* 0x01001a0000047ab9 */ /* 0x000fe20000000a00 */
[----:B------:R-:W-:Y:S01]  /*1350*/  ULDC.64 UR6, c[0x4][0x8] ;  /* 0x0100020000067ab9 */ /* 0x000fe20000000a00 */
[----:B-1-3--:R-:W-:Y:S01]  /*1360*/  IMAD.U32 R4, RZ, RZ, UR4 ;  /* 0x00000004ff047e24 */ /* 0x00afe2000f8e00ff */
[----:B------:R0:W1:Y:S01]  /*1370*/  LDC.64 R14, c[0x4][R0] ;  /* 0x01000000000e7b82 */ /* 0x0000620000000a00 */
[----:B------:R-:W-:Y:S01]  /*1380*/  IMAD.U32 R5, RZ, RZ, UR5 ;  /* 0x00000005ff057e24 */ /* 0x000fe2000f8e00ff */
[----:B------:R-:W-:Y:S01]  /*1390*/  ULDC.64 UR4, c[0x4][0x70] ;  /* 0x01001c0000047ab9 */ /* 0x000fe20000000a00 */
[----:B------:R-:W-:Y:S02]  /*13a0*/  IMAD.U32 R10, RZ, RZ, UR6 ;  /* 0x00000006ff0a7e24 */ /* 0x000fe4000f8e00ff */
[----:B------:R-:W-:Y:S02]  /*13b0*/  IMAD.U32 R6, RZ, RZ, UR4 ;  /* 0x00000004ff067e24 */ /* 0x000fe4000f8e00ff */
[----:B------:R-:W-:-:S02]  /*13c0*/  IMAD.U32 R7, RZ, RZ, UR5 ;  /* 0x00000005ff077e24 */ /* 0x000fc4000f8e00ff */
[----:B------:R-:W-:Y:S02]  /*13d0*/  IMAD.U32 R11, RZ, RZ, UR7 ;  /* 0x00000007ff0b7e24 */ /* 0x000fe4000f8e00ff */
[----:B------:R-:W-:Y:S02]  /*13e0*/  IMAD.MOV.U32 R8, RZ, RZ, 0x1e1 ;  /* 0x000001e1ff087424 */ /* 0x000fe400078e00ff */
[----:B------:R-:W-:Y:S02]  /*13f0*/  IMAD.MOV.U32 R12, RZ, RZ, 0x1 ;  /* 0x00000001ff0c7424 */ /* 0x000fe400078e00ff */
[----:B0-----:R-:W-:-:S07]  /*1400*/  IMAD.MOV.U32 R13, RZ, RZ, RZ ;  /* 0x000000ffff0d7224 */ /* 0x001fce00078e00ff */
[----:B------:R-:W-:-:S07]  /*1410*/  LEPC R20, `(.L_x_17) ;  /* 0x000000001014794e */ /* 0x000fce0000000000 */
[----:B-12--5:R-:W-:Y:S05]  /*1420*/  CALL.ABS.NOINC R14 ;  /* 0x000000000e007343 */ /* 0x026fea0003c00000 */
.L_x_17:
[----:B------:R-:W-:-:S13]  /*1430*/  ISETP.NE.AND P0, PT, R184, 0x3, PT ;  /* 0x00000003b800780c */ /* 0x000fda0003f05270 */
[----:B------:R-:W-:Y:S05]  /*1440*/  @!P0 BRA `(.L_x_18) ;  /* 0x0000000000048947 */ /* 0x000fea0003800000 */
[----:B------:R-:W-:Y:S01]  /*1450*/  BPT.TRAP 0x1 ;  /* 0x000000040000795c */ /* 0x000fe20000300000 */
.L_x_18:
[----:B------:R-:W-:Y:S02]  /*1460*/  IMAD.U32 R3, RZ, RZ, UR37 ;  /* 0x00000025ff037e24 */ /* 0x000fe4000f8e00ff */
[----:B------:R-:W-:-:S03]  /*1470*/  IMAD.U32 R0, RZ, RZ, UR36 ;  /* 0x00000024ff007e24 */ /* 0x000fc6000f8e00ff */
[----:B------:R-:W-:Y:S02]  /*1480*/  LEA R3, R3, UR39, 0x3 ;  /* 0x0000002703037c11 */ /* 0x000fe4000f8e18ff */
[----:B------:R-:W-:-:S04]  /*1490*/  SHF.L.U32 R0, R0, 0x1f, RZ ;  /* 0x0000001f00007819 */ /* 0x000fc800000006ff */
[----:B------:R0:W4:Y:S01]  /*14a0*/  SYNCS.PHASECHK.TRANS64.TRYWAIT P1, [R3+URZ], R0 ;  /* 0x00000000030075a7 */ /* 0x000122000802017f */
[----:B------:R-:W-:Y:S05]  /*14b0*/  @!P0 BRA `(.L_x_19) ;  /* 0x0000000000048947 */ /* 0x000fea0003800000 */
[----:B------:R-:W-:Y:S01]  /*14c0*/  BPT.TRAP 0x1 ;  /* 0x000000040000795c */ /* 0x000fe20000300000 */
.L_x_19:
[----:B----4-:R-:W-:Y:S05]  /*14d0*/  @P1 BRA `(.L_x_20) ;  /* 0x0000000000081947 */ /* 0x010fea0003800000 */
[----:B------:R-:W4:Y:S02]  /*14e0*/  SYNCS.PHASECHK.TRANS64.TRYWAIT P1, [R3+URZ], R0 ;  /* 0x00000000030075a7 */ /* 0x000f24000802017f */
[----:B----4-:R-:W-:Y:S05]  /*14f0*/  @!P1 BRA `(.L_x_21) ;  /* 0x000000f800a49947 */ /* 0x010fea0003800000 */
.L_x_20:
[----:B------:R-:W-:-:S04]  /*1500*/  UISETP.LT.AND UP0, UPT, UR38, 0x1, UPT ;  /* 0x000000012600788c */ /* 0x000fc8000bf01270 */
[----:B------:R-:W-:-:S06]  /*1510*/  USEL UR4, UR38, 0x1, UP0 ;  /* 0x0000000126047887 */ /* 0x000fcc0008000000 */
[----:B0---4-:R-:W-:Y:S01]  /*1520*/  IMAD.U32 R0, RZ, RZ, UR4 ;  /* 0x00000004ff007e24 */ /* 0x011fe2000f8e00ff */
[----:B------:R-:W-:Y:S05]  /*1530*/  WARPSYNC.ALL ;  /* 0x0000000000007948 */ /* 0x000fea0003800000 */
[----:B------:R-:W-:-:S04]  /*1540*/  IADD3 R0, -R0, UR38, RZ ;  /* 0x0000002600007c10 */ /* 0x000fc8000fffe1ff */
[----:B------:R-:W-:Y:S01]  /*1550*/  ISETP.GE.AND P1, PT, R0, 0x1, PT ;  /* 0x000000010000780c */ /* 0x000fe20003f26270 */
[----:B------:R-:W-:Y:S01]  /*1560*/  UIADD3 UR4, UR39, 0x30100, URZ ;  /* 0x0003010027047890 */ /* 0x000fe2000fffe03f */
[----:B------:R-:W-:Y:S01]  /*1570*/  WARPGROUP.ARRIVE ;  /* 0x00000000000079c5 */ /* 0x000fe20000000000 */
[----:B------:R-:W-:Y:S02]  /*1580*/  ULOP3.LUT UR28, UR42, 0x10000, URZ, 0xfc, !UPT ;  /* 0x000100002a1c7892 */ /* 0x000fe4000f8efc3f */
[----:B------:R-:W-:Y:S02]  /*1590*/  USHF.R.U32.HI UR4, URZ, 0x4, UR4 ;  /* 0x000000043f047899 */ /* 0x000fe40008011604 */
[----:B------:R-:W-:Y:S02]  /*15a0*/  ULEA UR18, UR37, UR28, 0xc ;  /* 0x0000001c25127291 */ /* 0x000fe4000f8e603f */
[----:B------:R-:W-:Y:S01]  /*15b0*/  ULOP3.LUT UR4, UR4, 0x3fff, URZ, 0xc0, !UPT ;  /* 0x00003fff04047892 */ /* 0x000fe2000f8ec03f */
[----:B------:R-:W-:Y:S01]  /*15c0*/  UMOV UR21, 0x40000040 ;  /* 0x4000004000157882 */ /* 0x000fe20000000000 */
[----:B------:R-:W-:-:S02]  /*15d0*/  UMOV UR23, 0x40000040 ;  /* 0x4000004000177882 */ /* 0x000fc40000000000 */
[----:B------:R-:W-:Y:S01]  /*15e0*/  ULOP3.LUT UR29, UR4, 0x10000, URZ, 0xfc, !UPT ;  /* 0x00010000041d7892 */ /* 0x000fe2000f8efc3f */
[----:B------:R-:W-:Y:S01]  /*15f0*/  UMOV UR20, UR18 ;  /* 0x0000001200147c82 */ /* 0x000fe20008000000 */
[----:B------:R-:W-:Y:S02]  /*1600*/  UMOV UR5, UR21 ;  /* 0x0000001500057c82 */ /* 0x000fe40008000000 */
[----:B------:R-:W-:Y:S01]  /*1610*/  UIMAD UR16, UR37, 0x280, UR29 ;  /* 0x00000280251078a4 */ /* 0x000fe2000f8e021d */
[----:B------:R-:W-:Y:S01]  /*1620*/  UMOV UR4, UR20 ;  /* 0x0000001400047c82 */ /* 0x000fe20008000000 */
[----:B------:R-:W-:Y:S02]  /*1630*/  UMOV UR7, 0x40000040 ;  /* 0x4000004000077882 */ /* 0x000fe40000000000 */
[----:B------:R-:W-:Y:S02]  /*1640*/  UIADD3 UR6, UR16, 0x80, URZ ;  /* 0x0000008010067890 */ /* 0x000fe4000fffe03f */
[----:B------:R-:W-:-:S02]  /*1650*/  UIADD3 UR14, UR16, 0x100, URZ ;  /* 0x00000100100e7890 */ /* 0x000fc4000fffe03f */
[----:B------:R-:W-:Y:S01]  /*1660*/  UMOV UR22, UR16 ;  /* 0x0000001000167c82 */ /* 0x000fe20008000000 */
[----:B------:R-:W-:Y:S01]  /*1670*/  UMOV UR12, UR20 ;  /* 0x00000014000c7c82 */ /* 0x000fe20008000000 */
[----:B------:R-:W-:Y:S01]  /*1680*/  HGMMA.64x16x16.F32 R176, gdesc[UR20], RZ, !UPT, gsb0 ;  /* 0x0020000014b079f0 */ /* 0x000fe2000c0008ff */
[----:B------:R-:W-:Y:S01]  /*1690*/  UMOV UR13, UR21 ;  /* 0x00000015000d7c82 */ /* 0x000fe20008000000 */
[----:B------:R-:W-:Y:S01]  /*16a0*/  UMOV UR15, 0x40000040 ;  /* 0x40000040000f7882 */ /* 0x000fe20000000000 */
[----:B------:R-:W-:Y:S01]  /*16b0*/  UIADD3 UR26, UR16, 0x180, URZ ;  /* 0x00000180101a7890 */ /* 0x000fe2000fffe03f */
[----:B------:R-:W-:Y:S01]  /*16c0*/  UMOV UR24, UR20 ;  /* 0x0000001400187c82 */ /* 0x000fe20008000000 */
[----:B------:R-:W-:Y:S01]  /*16d0*/  UMOV UR25, UR21 ;  /* 0x0000001500197c82 */ /* 0x000fe20008000000 */
[----:B------:R-:W-:Y:S01]  /*16e0*/  UMOV UR27, 0x40000040 ;  /* 0x40000040001b7882 */ /* 0x000fe20000000000 */
[----:B------:R-:W-:Y:S01]  /*16f0*/  UIADD3 UR10, UR16, 0x200, URZ ;  /* 0x00000200100a7890 */ /* 0x000fe2000fffe03f */
[----:B------:R-:W-:Y:S01]  /*1700*/  UMOV UR8, UR20 ;  /* 0x0000001400087c82 */ /* 0x000fe20008000000 */
[----:B------:R-:W-:Y:S01]  /*1710*/  UMOV UR9, UR21 ;  /* 0x0000001500097c82 */ /* 0x000fe20008000000 */
[----:B------:R-:W-:Y:S01]  /*1720*/  UMOV UR11, 0x40000040 ;  /* 0x40000040000b7882 */ /* 0x000fe20000000000 */
[----:B------:R-:W-:Y:S01]  /*1730*/  UIADD3 UR17, UR18, 0x804, URZ ;  /* 0x0000080412117890 */ /* 0x000fe2000fffe03f */
[----:B------:R-:W-:-:S02]  /*1740*/  WARPGROUP.DEPBAR.LE gsb0, 0x0 ;  /* 0x00008000000079c5 */ /* 0x000fc40000010000 */
[----:B------:R-:W-:-:S06]  /*1750*/  WARPGROUP.ARRIVE ;  /* 0x00000000000079c5 */ /* 0x000fcc0000000000 */
[----:B------:R-:W-:Y:S01]  /*1760*/  HGMMA.64x16x16.F32 R144, gdesc[UR4], RZ, !UPT, gsb0 ;  /* 0x00200000049079f0 */ /* 0x000fe2000c0008ff */
[----:B------:R-:W-:Y:S02]  /*1770*/  UIADD3 UR4, UR18, 0x400, URZ ;  /* 0x0000040012047890 */ /* 0x000fe4000fffe03f */
[----:B------:R-:W-:Y:S02]  /*1780*/  WARPGROUP.DEPBAR.LE gsb0, 0x0 ;  /* 0x00008000000079c5 */ /* 0x000fe40000010000 */
[----:B------:R-:W-:-:S06]  /*1790*/  WARPGROUP.ARRIVE ;  /* 0x00000000000079c5 */ /* 0x000fcc0000000000 */
[----:B------:R-:W-:Y:S03]  /*17a0*/  HGMMA.64x16x16.F32 R112, gdesc[UR12], RZ, !UPT, gsb0 ;  /* 0x002000000c7079f0 */ /* 0x000fe6000c0008ff */
[----:B------:R-:W-:Y:S02]  /*17b0*/  WARPGROUP.DEPBAR.LE gsb0, 0x0 ;  /* 0x00008000000079c5 */ /* 0x000fe40000010000 */
[----:B------:R-:W-:-:S06]  /*17c0*/  WARPGROUP.ARRIVE ;  /* 0x00000000000079c5 */ /* 0x000fcc0000000000 */
[----:B------:R-:W-:Y:S03]  /*17d0*/  HGMMA.64x16x16.F32 R80, gdesc[UR24], RZ, !UPT, gsb0 ;  /* 0x00200000185079f0 */ /* 0x000fe6000c0008ff */
[----:B------:R-:W-:Y:S02]  /*17e0*/  WARPGROUP.DEPBAR.LE gsb0, 0x0 ;  /* 0x00008000000079c5 */ /* 0x000fe40000010000 */
[----:B------:R-:W-:-:S06]  /*17f0*/  WARPGROUP.ARRIVE ;  /* 0x00000000000079c5 */ /* 0x000fcc0000000000 */
[----:B------:R-:W-:Y:S01]  /*1800*/  HGMMA.64x16x16.F32 R48, gdesc[UR8], RZ, !UPT, gsb0 ;  /* 0x00200000083079f0 */ /* 0x000fe2000c0008ff */
[----:B------:R-:W-:Y:S01]  /*1810*/  UMOV UR8, UR4 ;  /* 0x0000000400087c82 */ /* 0x000fe20008000000 */
[----:B------:R-:W-:Y:S01]  /*1820*/  UMOV UR9, 0x40000040 ;  /* 0x4000004000097882 */ /* 0x000fe20000000000 */
[----:B------:R-:W-:Y:S01]  /*1830*/  UMOV UR24, UR8 ;  /* 0x0000000800187c82 */ /* 0x000fe20008000000 */
[----:B------:R-:W-:Y:S01]  /*1840*/  UMOV UR25, UR9 ;  /* 0x0000000900197c82 */ /* 0x000fe20008000000 */
[----:B------:R-:W-:Y:S01]  /*1850*/  UMOV UR12, UR8 ;  /* 0x00000008000c7c82 */ /* 0x000fe20008000000 */
[----:B------:R-:W-:Y:S01]  /*1860*/  UMOV UR13, UR9 ;  /* 0x00000009000d7c82 */ /* 0x000fe20008000000 */
[----:B------:R-:W-:Y:S01]  /*1870*/  UMOV UR4, UR8 ;  /* 0x0000000800047c82 */ /* 0x000fe20008000000 */
[----:B------:R-:W-:Y:S01]  /*1880*/  UMOV UR5, UR9 ;  /* 0x0000000900057c82 */ /* 0x000fe20008000000 */
[----:B------:R-:W-:Y:S01]  /*1890*/  UMOV UR20, UR8 ;  /* 0x0000000800147c82 */ /* 0x000fe20008000000 */
[----:B------:R-:W-:Y:S01]  /*18a0*/  UMOV UR21, UR9 ;  /* 0x0000000900157c82 */ /* 0x000fe20008000000 */
[----:B------:R-:W-:-:S02]  /*18b0*/  WARPGROUP.DEPBAR.LE gsb0, 0x0 ;  /* 0x00008000000079c5 */ /* 0x000fc40000010000 */
        /* <DEDUP_REMOVED lines=30> */
[----:B------:R-:W-:Y:S01]  /*1aa0*/  HGMMA.64x16x16.F32 R128, gdesc[UR4], RZ, !UPT, gsb0 ;  /* 0x00200000048079f0 */ /* 0x000fe2000c0008ff */
[----:B------:R-:W-:Y:S01]  /*1ab0*/  UIADD3 UR4, UR18, 0xc00, URZ ;  /* 0x00000c0012047890 */ /* 0x000fe2000fffe03f */
[----:B------:R-:W-:Y:S01]  /*1ac0*/  UMOV UR5, 0x40000040 ;  /* 0x4000004000057882 */ /* 0x000fe20000000000 */
[----:B------:R-:W-:Y:S02]  /*1ad0*/  WARPGROUP.DEPBAR.LE gsb0, 0x0 ;  /* 0x00008000000079c5 */ /* 0x000fe40000010000 */
[----:B------:R-:W-:-:S06]  /*1ae0*/  WARPGROUP.ARRIVE ;  /* 0x00000000000079c5 */ /* 0x000fcc0000000000 */
[----:B------:R-:W-:Y:S01]  /*1af0*/  HGMMA.64x16x16.F32 R96, gdesc[UR12], RZ, !UPT, gsb0 ;  /* 0x002000000c6079f0 */ /* 0x000fe2000c0008ff */
[----:B------:R-:W-:Y:S02]  /*1b00*/  UIADD3 UR12, UR18, 0x2, URZ ;  /* 0x00000002120c7890 */ /* 0x000fe4000fffe03f */
[----:B------:R-:W-:Y:S02]  /*1b10*/  WARPGROUP.DEPBAR.LE gsb0, 0x0 ;  /* 0x00008000000079c5 */ /* 0x000fe40000010000 */
[----:B------:R-:W-:-:S06]  /*1b20*/  WARPGROUP.ARRIVE ;  /* 0x00000000000079c5 */ /* 0x000fcc0000000000 */
[----:B------:R-:W-:Y:S01]  /*1b30*/  HGMMA.64x16x16.F32 R64, gdesc[UR24], RZ, !UPT, gsb0 ;  /* 0x00200000184079f0 */ /* 0x000fe2000c0008ff */
[----:B------:R-:W-:Y:S02]  /*1b40*/  UMOV UR25, UR5 ;  /* 0x0000000500197c82 */ /* 0x000fe40008000000 */
        /* <DEDUP_REMOVED lines=11> */
[----:B------:R-:W-:Y:S02]  /*1c00*/  WARPGROUP.DEPBAR.LE gsb0, 0x0 ;  /* 0x00008000000079c5 */ /* 0x000fe40000010000 */
[----:B------:R-:W-:-:S06]  /*1c10*/  WARPGROUP.ARRIVE ;  /* 0x00000000000079c5 */ /* 0x000fcc0000000000 */
[----:B------:R-:W-:Y:S01]  /*1c20*/  HGMMA.64x16x16.F32 R24, gdesc[UR8], RZ, !UPT, gsb0 ;  /* 0x00200000081879f0 */ /* 0x000fe2000c0008ff */
[----:B------:R-:W-:Y:S01]  /*1c30*/  UMOV UR10, UR26 ;  /* 0x0000001a000a7c82 */ /* 0x000fe20008000000 */
[----:B------:R-:W-:Y:S01]  /*1c40*/  UMOV UR11, UR27 ;  /* 0x0000001b000b7c82 */ /* 0x000fe20008000000 */
[----:B------:R-:W-:Y:S01]  /*1c50*/  UIADD3 UR26, UR16, 0x182, URZ ;  /* 0x00000182101a7890 */ /* 0x000fe2000fffe03f */
[----:B------:R-:W-:Y:S01]  /*1c60*/  UMOV UR27, 0x40000040 ;  /* 0x40000040001b7882 */ /* 0x000fe20000000000 */
        /* <DEDUP_REMOVED lines=10> */
[----:B------:R-:W-:Y:S01]  /*1d10*/  UIADD3 UR14, UR16, 0x82, URZ ;  /* 0x00000082100e7890 */ /* 0x000fe2000fffe03f */
[----:B------:R-:W-:Y:S01]  /*1d20*/  UMOV UR12, UR4 ;  /* 0x00000004000c7c82 */ /* 0x000fe20008000000 */
[----:B------:R-:W-:Y:S01]  /*1d30*/  UMOV UR13, UR5 ;  /* 0x00000005000d7c82 */ /* 0x000fe20008000000 */
        /* <DEDUP_REMOVED lines=17> */
[----:B------:R-:W-:Y:S03]  /*1e50*/  HGMMA.64x16x16.F32 R176, gdesc[UR4], R176, gsb0 ;  /* 0x0020000004b079f0 */ /* 0x000fe600080008b0 */
[----:B------:R-:W-:Y:S02]  /*1e60*/  WARPGROUP.DEPBAR.LE gsb0, 0x0 ;  /* 0x00008000000079c5 */ /* 0x000fe40000010000 */
[----:B------:R-:W-:-:S06]  /*1e70*/  WARPGROUP.ARRIVE ;  /* 0x00000000000079c5 */ /* 0x000fcc0000000000 */
[----:B------:R-:W-:Y:S03]  /*1e80*/  HGMMA.64x16x16.F32 R144, gdesc[UR12], R144, gsb0 ;  /* 0x002000000c9079f0 */ /* 0x000fe60008000890 */
[----:B------:R-:W-:Y:S02]  /*1e90*/  WARPGROUP.DEPBAR.LE gsb0, 0x0 ;  /* 0x00008000000079c5 */ /* 0x000fe40000010000 */
[----:B------:R-:W-:-:S06]  /*1ea0*/  WARPGROUP.ARRIVE ;  /* 0x00000000000079c5 */ /* 0x000fcc0000000000 */
[----:B------:R-:W-:Y:S01]  /*1eb0*/  HGMMA.64x16x16.F32 R112, gdesc[UR8], R112, gsb0 ;  /* 0x00200000087079f0 */ /* 0x000fe20008000870 */
[----:B------:R-:W-:Y:S02]  /*1ec0*/  UIADD3 UR8, UR18, 0x402, URZ ;  /* 0x0000040212087890 */ /* 0x000fe4000fffe03f */
[----:B------:R-:W-:Y:S02]  /*1ed0*/  WARPGROUP.DEPBAR.LE gsb0, 0x0 ;  /* 0x00008000000079c5 */ /* 0x000fe40000010000 */
[----:B------:R-:W-:-:S06]  /*1ee0*/  WARPGROUP.ARRIVE ;  /* 0x00000000000079c5 */ /* 0x000fcc0000000000 */
[----:B------:R-:W-:Y:S03]  /*1ef0*/  HGMMA.64x16x16.F32 R80, gdesc[UR24], R80, gsb0 ;  /* 0x00200000185079f0 */ /* 0x000fe60008000850 */
[----:B------:R-:W-:Y:S02]  /*1f00*/  WARPGROUP.DEPBAR.LE gsb0, 0x0 ;  /* 0x00008000000079c5 */ /* 0x000fe40000010000 */
[----:B------:R-:W-:-:S06]  /*1f10*/  WARPGROUP.ARRIVE ;  /* 0x00000000000079c5 */ /* 0x000fcc0000000000 */
[----:B------:R-:W-:Y:S01]  /*1f20*/  HGMMA.64x16x16.F32 R48, gdesc[UR20], R48, gsb0 ;  /* 0x00200000143079f0 */ /* 0x000fe20008000830 */
        /* <DEDUP_REMOVED lines=38> */
[----:B------:R-:W-:Y:S01]  /*2190*/  HGMMA.64x16x16.F32 R160, gdesc[UR4], R160, gsb0 ;  /* 0x0020000004a079f0 */ /* 0x000fe200080008a0 */
[----:B------:R-:W-:Y:S02]  /*21a0*/  UMOV UR5, 0x40000040 ;  /* 0x4000004000057882 */ /* 0x000fe40000000000 */
[----:B------:R-:W-:Y:S02]  /*21b0*/  WARPGROUP.DEPBAR.LE gsb0, 0x0 ;  /* 0x00008000000079c5 */ /* 0x000fe40000010000 */
[----:B------:R-:W-:-:S06]  /*21c0*/  WARPGROUP.ARRIVE ;  /* 0x00000000000079c5 */ /* 0x000fcc0000000000 */
[----:B------:R-:W-:Y:S01]  /*21d0*/  HGMMA.64x16x16.F32 R128, gdesc[UR12], R128, gsb0 ;  /* 0x002000000c8079f0 */ /* 0x000fe20008000880 */
[----:B------:R-:W-:Y:S02]  /*21e0*/  UIADD3 UR12, UR18, 0xc02, URZ ;  /* 0x00000c02120c7890 */ /* 0x000fe4000fffe03f */
[----:B------:R-:W-:Y:S02]  /*21f0*/  WARPGROUP.DEPBAR.LE gsb0, 0x0 ;  /* 0x00008000000079c5 */ /* 0x000fe40000010000 */
[----:B------:R-:W-:-:S06]  /*2200*/  WARPGROUP.ARRIVE ;  /* 0x00000000000079c5 */ /* 0x000fcc0000000000 */
[----:B------:R-:W-:Y:S01]  /*2210*/  HGMMA.64x16x16.F32 R96, gdesc[UR8], R96, gsb0 ;  /* 0x00200000086079f0 */ /* 0x000fe20008000860 */
[----:B------:R-:W-:-:S07]  /*2220*/  UIADD3 UR8, UR18, 0x4, URZ ;  /* 0x0000000412087890 */ /* 0x000fce000fffe03f */
[----:B------:R-:W-:Y:S01]  /*2230*/  UMOV UR4, UR8 ;  /* 0x0000000800047c82 */ /* 0x000fe20008000000 */
[----:B------:R-:W-:Y:S02]  /*2240*/  WARPGROUP.DEPBAR.LE gsb0, 0x0 ;  /* 0x00008000000079c5 */ /* 0x000fe40000010000 */
[----:B------:R-:W-:-:S06]  /*2250*/  WARPGROUP.ARRIVE ;  /* 0x00000000000079c5 */ /* 0x000fcc0000000000 */
[----:B------:R-:W-:Y:S01]  /*2260*/  HGMMA.64x16x16.F32 R64, gdesc[UR24], R64, gsb0 ;  /* 0x00200000184079f0 */ /* 0x000fe20008000840 */
[----:B------:R-:W-:Y:S01]  /*2270*/  UMOV UR24, UR4 ;  /* 0x0000000400187c82 */ /* 0x000fe20008000000 */
[----:B------:R-:W-:Y:S01]  /*2280*/  UMOV UR25, UR5 ;  /* 0x0000000500197c82 */ /* 0x000fe20008000000 */
        /* <DEDUP_REMOVED lines=9> */
[----:B------:R-:W-:Y:S02]  /*2320*/  WARPGROUP.DEPBAR.LE gsb0, 0x0 ;  /* 0x00008000000079c5 */ /* 0x000fe40000010000 */
[----:B------:R-:W-:-:S06]  /*2330*/  WARPGROUP.ARRIVE ;  /* 0x00000000000079c5 */ /* 0x000fcc0000000000 */
[----:B------:R-:W-:Y:S01]  /*2340*/  HGMMA.64x16x16.F32 R24, gdesc[UR20], R24, gsb0 ;  /* 0x00200000141879f0 */ /* 0x000fe20008000818 */
[----:B------:R-:W-:Y:S01]  /*2350*/  UMOV UR22, UR26 ;  /* 0x0000001a00167c82 */ /* 0x000fe20008000000 */
[----:B------:R-:W-:Y:S01]  /*2360*/  UMOV UR23, UR27 ;  /* 0x0000001b00177c82 */ /* 0x000fe20008000000 */
[----:B------:R-:W-:Y:S01]  /*2370*/  UIADD3 UR26, UR16, 0x104, URZ ;  /* 0x00000104101a7890 */ /* 0x000fe2000fffe03f */
[----:B------:R-:W-:Y:S01]  /*2380*/  UMOV UR27, 0x40000040 ;  /* 0x40000040001b7882 */ /* 0x000fe20000000000 */
[----:B------:R-:W-:Y:S02]  /*2390*/  WARPGROUP.DEPBAR.LE gsb0, 0x0 ;  /* 0x00008000000079c5 */ /* 0x000fe40000010000 */
[----:B------:R-:W-:-:S06]  /*23a0*/  WARPGROUP.ARRIVE ;  /* 0x00000000000079c5 */ /* 0x000fcc0000000000 */
[----:B------:R-:W-:Y:S01]  /*23b0*/  HGMMA.64x16x16.F32 R56, gdesc[UR20], R56, gsb0 ;  /* 0x00200000143879f0 */ /* 0x000fe20008000838 */
[----:B------:R-:W-:Y:S01]  /*23c0*/  UMOV UR22, UR6 ;  /* 0x0000000600167c82 */ /* 0x000fe20008000000 */
[----:B------:R-:W-:Y:S01]  /*23d0*/  UMOV UR23, UR7 ;  /* 0x0000000700177c82 */ /* 0x000fe20008000000 */
[----:B------:R-:W-:Y:S01]  /*23e0*/  UMOV UR7, 0x40000040 ;  /* 0x4000004000077882 */ /* 0x000fe20000000000 */
[----:B------:R-:W-:Y:S02]  /*23f0*/  WARPGROUP.DEPBAR.LE gsb0, 0x0 ;  /* 0x00008000000079c5 */ /* 0x000fe40000010000 */
[----:B------:R-:W-:-:S06]  /*2400*/  WARPGROUP.ARRIVE ;  /* 0x00000000000079c5 */ /* 0x000fcc0000000000 */
[----:B------:R-:W-:Y:S01]  /*2410*/  HGMMA.64x16x16.F32 R88, gdesc[UR8], R88, gsb0 ;  /* 0x00200000085879f0 */ /* 0x000fe20008000858 */
[----:B------:R-:W-:Y:S01]  /*2420*/  UIADD3 UR10, UR16, 0x4, URZ ;  /* 0x00000004100a7890 */ /* 0x000fe2000fffe03f */
[----:B------:R-:W-:Y:S01]  /*2430*/  UMOV UR8, UR4 ;  /* 0x0000000400087c82 */ /* 0x000fe20008000000 */
[----:B------:R-:W-:Y:S01]  /*2440*/  UMOV UR9, UR5 ;  /* 0x0000000500097c82 */ /* 0x000fe20008000000 */
[----:B------:R-:W-:-:S04]  /*2450*/  UMOV UR11, 0x40000040 ;  /* 0x40000040000b7882 */ /* 0x000fc80000000000 */
[----:B------:R-:W-:Y:S01]  /*2460*/  UMOV UR6, UR10 ;  /* 0x0000000a00067c82 */ /* 0x000fe20008000000 */
[----:B------:R-:W-:Y:S02]  /*2470*/  WARPGROUP.DEPBAR.LE gsb0, 0x0 ;  /* 0x00008000000079c5 */ /* 0x000fe40000010000 */
[----:B------:R-:W-:-:S06]  /*2480*/  WARPGROUP.ARRIVE ;  /* 0x00000000000079c5 */ /* 0x000fcc0000000000 */
[----:B------:R-:W-:Y:S01]  /*2490*/  HGMMA.64x16x16.F32 R120, gdesc[UR12], R120, gsb0 ;  /* 0x002000000c7879f0 */ /* 0x000fe20008000878 */
[----:B------:R-:W-:Y:S02]  /*24a0*/  UIADD3 UR12, UR16, 0x84, URZ ;  /* 0x00000084100c7890 */ /* 0x000fe4000fffe03f */
[----:B------:R-:W-:Y:S01]  /*24b0*/  UIADD3 UR14, UR16, 0x204, URZ ;  /* 0x00000204100e7890 */ /* 0x000fe2000fffe03f */
[----:B------:R-:W-:Y:S01]  /*24c0*/  UMOV UR13, UR5 ;  /* 0x00000005000d7c82 */ /* 0x000fe20008000000 */
[----:B------:R-:W-:-:S03]  /*24d0*/  UMOV UR15, 0x40000040 ;  /* 0x40000040000f7882 */ /* 0x000fc60000000000 */
[----:B------:R-:W-:Y:S01]  /*24e0*/  UMOV UR10, UR12 ;  /* 0x0000000c000a7c82 */ /* 0x000fe20008000000 */
[----:B------:R-:W-:Y:S01]  /*24f0*/  UMOV UR12, UR4 ;  /* 0x00000004000c7c82 */ /* 0x000fe20008000000 */
[----:B------:R-:W-:Y:S02]  /*2500*/  WARPGROUP.DEPBAR.LE gsb0, 0x0 ;  /* 0x00008000000079c5 */ /* 0x000fe40000010000 */
[----:B------:R-:W-:-:S06]  /*2510*/  WARPGROUP.ARRIVE ;  /* 0x00000000000079c5 */ /* 0x000fcc0000000000 */
[----:B------:R-:W-:Y:S01]  /*2520*/  HGMMA.64x16x16.F32 R152, gdesc[UR20], R152, gsb0 ;  /* 0x00200000149879f0 */ /* 0x000fe20008000898 */
        /* <DEDUP_REMOVED lines=55> */
[----:B------:R-:W-:Y:S01]  /*28a0*/  UIADD3 UR17, UR16, 0x6, URZ ;  /* 0x0000000610117890 */ /* 0x000fe2000fffe03f */
        /* <DEDUP_REMOVED lines=8> */
[----:B------:R-:W-:-:S07]  /*2930*/  UIADD3 UR9, UR18, 0x6, URZ ;  /* 0x0000000612097890 */ /* 0x000fce000fffe03f */
[----:B------:R-:W-:Y:S01]  /*2940*/  UMOV UR4, UR9 ;  /* 0x0000000900047c82 */ /* 0x000fe20008000000 */
[----:B------:R-:W-:Y:S02]  /*2950*/  WARPGROUP.DEPBAR.LE gsb0, 0x0 ;  /* 0x00008000000079c5 */ /* 0x000fe40000010000 */
[----:B------:R-:W-:-:S06]  /*2960*/  WARPGROUP.ARRIVE ;  /* 0x00000000000079c5 */ /* 0x000fcc0000000000 */
[----:B------:R-:W-:Y:S03]  /*2970*/  HGMMA.64x16x16.F32 R96, gdesc[UR24], R96, gsb0 ;  /* 0x00200000186079f0 */ /* 0x000fe60008000860 */
        /* <DEDUP_REMOVED lines=85> */
[----:B------:R-:W-:Y:S01]  /*2ed0*/  UIADD3 UR18, UR18, 0xc06, URZ ;  /* 0x00000c0612127890 */ /* 0x000fe2000fffe03f */
        /* <DEDUP_REMOVED lines=57> */
[----:B------:R-:W-:Y:S05]  /*3270*/  @!P1 BRA `(.L_x_22) ;  /* 0x0000001c00c49947 */ /* 0x000fea0003800000 */
[----:B------:R-:W-:Y:S01]  /*3280*/  UIADD3 UR30, UR37, 0x1, URZ ;  /* 0x00000001251e7890 */ /* 0x000fe2000fffe03f */
[----:B------:R-:W-:Y:S02]  /*3290*/  IMAD.MOV.U32 R3, RZ, RZ, R0 ;  /* 0x000000ffff037224 */ /* 0x000fe400078e0000 */
[----:B-1-3--:R-:W-:Y:S01]  /*32a0*/  IMAD.U32 R4, RZ, RZ, UR37 ;  /* 0x00000025ff047e24 */ /* 0x00afe2000f8e00ff */
[----:B------:R-:W-:-:S04]  /*32b0*/  UISETP.NE.AND UP0, UPT, UR30, 0x3, UPT ;  /* 0x000000031e00788c */ /* 0x000fc8000bf05270 */
[----:B------:R-:W-:Y:S02]  /*32c0*/  USEL UR4, URZ, 0x1, UP0 ;  /* 0x000000013f047887 */ /* 0x000fe40008000000 */
[----:B------:R-:W-:Y:S02]  /*32d0*/  USEL UR30, UR30, URZ, UP0 ;  /* 0x0000003f1e1e7287 */ /* 0x000fe40008000000 */
[----:B------:R-:W-:-:S06]  /*32e0*/  ULOP3.LUT UR4, UR36, UR4, URZ, 0x3c, !UPT ;  /* 0x0000000424047292 */ /* 0x000fcc000f8e3c3f */
[----:B------:R-:W-:-:S07]  /*32f0*/  IMAD.U32 R7, RZ, RZ, UR4 ;  /* 0x00000004ff077e24 */ /* 0x000fce000f8e00ff */
.L_x_29:
[----:B------:R-:W-:Y:S05]  /*3300*/  @!P0 BRA `(.L_x_23) ;  /* 0x0000000000048947 */ /* 0x000fea0003800000 */
[----:B------:R-:W-:Y:S01]  /*3310*/  BPT.TRAP 0x1 ;  /* 0x000000040000795c */ /* 0x000fe20000300000 */
.L_x_23:
[----:B------:R-:W-:Y:S01]  /*3320*/  ULEA UR4, UR30, UR39, 0x3 ;  /* 0x000000271e047291 */ /* 0x000fe2000f8e183f */
[----:B------:R-:W-:-:S08]  /*3330*/  SHF.L.U32 R5, R7, 0x1f, RZ ;  /* 0x0000001f07057819 */ /* 0x000fd000000006ff */
[----:B------:R0:W1:Y:S01]  /*3340*/  SYNCS.PHASECHK.TRANS64.TRYWAIT P1, [UR4], R5 ;  /* 0x00000005ff0075a7 */ /* 0x0000620008020144 */
[----:B------:R-:W-:Y:S05]  /*3350*/  @!P0 BRA `(.L_x_24) ;  /* 0x0000000000048947 */ /* 0x000fea0003800000 */
[----:B------:R-:W-:Y:S01]  /*3360*/  BPT.TRAP 0x1 ;  /* 0x000000040000795c */ /* 0x000fe20000300000 */
.L_x_24:
[----:B-1----:R-:W-:Y:S05]  /*3370*/  @P1 BRA `(.L_x_25) ;  /* 0x0000000000081947 */ /* 0x002fea0003800000 */
[----:B------:R-:W1:Y:S02]  /*3380*/  SYNCS.PHASECHK.TRANS64.TRYWAIT P1, [UR4], R5 ;  /* 0x00000005ff0075a7 */ /* 0x000e640008020144 */
[----:B-1----:R-:W-:Y:S05]  /*3390*/  @!P1 BRA `(.L_x_26) ;  /* 0x000000dc00109947 */ /* 0x002fea0003800000 */
.L_x_25:
[----:B------:R-:W-:Y:S01]  /*33a0*/  ULEA UR20, UR30, UR28, 0xc ;  /* 0x0000001c1e147291 */ /* 0x000fe2000f8e603f */
[----:B------:R-:W-:Y:S01]  /*33b0*/  WARPGROUP.ARRIVE ;  /* 0x00000000000079c5 */ /* 0x000fe20000000000 */
[----:B------:R-:W-:Y:S01]  /*33c0*/  UIMAD UR22, UR30, 0x280, UR29 ;  /* 0x000002801e1678a4 */ /* 0x000fe2000f8e021d */
[----:B------:R-:W-:Y:S01]  /*33d0*/  UMOV UR21, 0x40000040 ;  /* 0x4000004000157882 */ /* 0x000fe20000000000 */
[----:B------:R-:W-:Y:S02]  /*33e0*/  UMOV UR23, 0x40000040 ;  /* 0x4000004000177882 */ /* 0x000fe40000000000 */
[----:B------:R-:W-:Y:S01]  /*33f0*/  UIADD3 UR26, UR22, 0x80, URZ ;  /* 0x00000080161a7890 */ /* 0x000fe2000fffe03f */
[----:B------:R-:W-:Y:S01]  /*3400*/  UMOV UR24, UR20 ;  /* 0x0000001400187c82 */ /* 0x000fe20008000000 */
[----:B------:R-:W-:Y:S01]  /*3410*/  UMOV UR25, UR21 ;  /* 0x0000001500197c82 */ /* 0x000fe20008000000 */
[----:B------:R-:W-:Y:S02]  /*3420*/  UMOV UR27, 0x40000040 ;  /* 0x40000040001b7882 */ /* 0x000fe40000000000 */
[----:B------:R-:W-:Y:S01]  /*3430*/  HGMMA.64x16x16.F32 R176, gdesc[UR20], R176, gsb0 ;  /* 0x0020000014b079f0 */ /* 0x000fe200080008b0 */
        /* <DEDUP_REMOVED lines=12> */
[----:B------:R-:W-:-:S03]  /*3500*/  UIADD3 UR4, UR20, 0x400, URZ ;  /* 0x0000040014047890 */ /* 0x000fc6000fffe03f */
        /* <DEDUP_REMOVED lines=16> */
[----:B------:R-:W-:Y:S01]  /*3610*/  UIADD3 UR16, UR20, 0xc00, URZ ;  /* 0x00000c0014107890 */ /* 0x000fe2000fffe03f */
[----:B------:R-:W-:Y:S02]  /*3620*/  UMOV UR17, 0x40000040 ;  /* 0x4000004000117882 */ /* 0x000fe40000000000 */
[----:B------:R-:W-:Y:S01]  /*3630*/  UMOV UR13, UR17 ;  /* 0x00000011000d7c82 */ /* 0x000fe20008000000 */
[----:B------:R-:W-:Y:S01]  /*3640*/  UMOV UR9, UR17 ;  /* 0x0000001100097c82 */ /* 0x000fe20008000000 */
[----:B------:R-:W-:Y:S02]  /*3650*/  UMOV UR25, UR17 ;  /* 0x0000001100197c82 */ /* 0x000fe40008000000 */
[----:B------:R-:W-:Y:S01]  /*3660*/  UMOV UR12, UR16 ;  /* 0x00000010000c7c82 */ /* 0x000fe20008000000 */
[----:B------:R-:W-:Y:S01]  /*3670*/  UMOV UR24, UR16 ;  /* 0x0000001000187c82 */ /* 0x000fe20008000000 */
[----:B------:R-:W-:-:S02]  /*3680*/  WARPGROUP.DEPBAR.LE gsb0, 0x0 ;  /* 0x00008000000079c5 */ /* 0x000fc40000010000 */
        /* <DEDUP_REMOVED lines=24> */
[----:B------:R-:W-:Y:S01]  /*3810*/  UMOV UR4, UR8 ;  /* 0x0000000800047c82 */ /* 0x000fe20008000000 */
[----:B------:R-:W-:Y:S01]  /*3820*/  UMOV UR5, 0x40000040 ;  /* 0x4000004000057882 */ /* 0x000fe20000000000 */
        /* <DEDUP_REMOVED lines=24> */
[----:B------:R-:W-:Y:S01]  /*39b0*/  UIADD3 UR6, UR22, 0x202, URZ ;  /* 0x0000020216067890 */ /* 0x000fe2000fffe03f */
[----:B------:R-:W-:Y:S01]  /*39c0*/  UMOV UR7, 0x40000040 ;  /* 0x4000004000077882 */ /* 0x000fe20000000000 */
        /* <DEDUP_REMOVED lines=8> */
[----:B------:R-:W-:Y:S02]  /*3a50*/  UIADD3 UR12, UR20, 0x2, URZ ;  /* 0x00000002140c7890 */ /* 0x000fe4000fffe03f */
[----:B------:R-:W-:Y:S01]  /*3a60*/  UIADD3 UR14, UR22, 0x2, URZ ;  /* 0x00000002160e7890 */ /* 0x000fe2000fffe03f */
[----:B------:R-:W-:Y:S01]  /*3a70*/  UMOV UR13, 0x40000040 ;  /* 0x40000040000d7882 */ /* 0x000fe20000000000 */
[----:B------:R-:W-:Y:S01]  /*3a80*/  UMOV UR15, 0x40000040 ;  /* 0x40000040000f7882 */ /* 0x000fe20000000000 */
[----:B------:R-:W-:Y:S02]  /*3a90*/  UMOV UR5, UR13 ;  /* 0x0000000d00057c82 */ /* 0x000fe40008000000 */
        /* <DEDUP_REMOVED lines=77> */
[----:B------:R-:W-:Y:S02]  /*3f70*/  UIADD3 UR12, UR20, 0x4, URZ ;  /* 0x00000004140c7890 */ /* 0x000fe4000fffe03f */
[----:B------:R-:W-:Y:S01]  /*3f80*/  UIADD3 UR13, UR22, 0x4, URZ ;  /* 0x00000004160d7890 */ /* 0x000fe2000fffe03f */
        /* <DEDUP_REMOVED lines=42> */
[----:B------:R-:W-:Y:S01]  /*4230*/  UMOV UR9, 0x40000040 ;  /* 0x4000004000097882 */ /* 0x000fe20000000000 */
        /* <DEDUP_REMOVED lines=225> */
[----:B------:R-:W-:Y:S01]  /*5050*/  BPT.TRAP 0x1 ;  /* 0x000000040000795c */ /* 0x000fe20000300000 */
.L_x_27:
[----:B------:R-:W-:-:S13]  /*5060*/  ISETP.NE.AND P1, PT, R2, RZ, PT ;  /* 0x000000ff0200720c */ /* 0x000fda0003f25270 */
[----:B01----:R-:W-:-:S05]  /*5070*/  @P1 LEA R5, R4, UR39, 0x3 ;  /* 0x0000002704051c11 */ /* 0x003fca000f8e18ff */
[----:B------:R-:W-:-:S05]  /*5080*/  @P1 VIADD R5, R5, 0x18 ;  /* 0x0000001805051836 */ /* 0x000fca0000000000 */
[----:B------:R-:W-:-:S04]  /*5090*/  @P1 PRMT R5, R16, 0x654, R5 ;  /* 0x0000065410051816 */ /* 0x000fc80000000005 */
[----:B------:R0:W-:Y:S01]  /*50a0*/  @P1 SYNCS.ARRIVE.TRANS64.RED.A1T0 RZ, [R5+URZ], RZ ;  /* 0x000000ff05ff19a7 */ /* 0x0001e2000810043f */
[----:B------:R-:W-:-:S13]  /*50b0*/  ISETP.GT.U32.AND P1, PT, R18, 0x1, PT ;  /* 0x000000011200780c */ /* 0x000fda0003f24070 */
[----:B0-----:R-:W-:Y:S05]  /*50c0*/  @P1 BRA `(.L_x_28) ;  /* 0x0000000000041947 */ /* 0x001fea0003800000 */
[----:B------:R-:W-:Y:S01]  /*50d0*/  BPT.TRAP 0x1 ;  /* 0x000000040000795c */ /* 0x000fe20000300000 */
.L_x_28:
[----:B------:R-:W-:Y:S01]  /*50e0*/  UIADD3 UR30, UR30, 0x1, URZ ;  /* 0x000000011e1e7890 */ /* 0x000fe2000fffe03f */
[C---:B------:R-:W-:Y:S01]  /*50f0*/  ISETP.GT.AND P2, PT, R3.reuse, 0x1, PT ;  /* 0x000000010300780c */ /* 0x040fe20003f44270 */
[----:B------:R-:W-:Y:S02]  /*5100*/  VIADD R4, R4, 0x1 ;  /* 0x0000000104047836 */ /* 0x000fe40000000000 */
[----:B------:R-:W-:Y:S01]  /*5110*/  UISETP.NE.AND UP0, UPT, UR30, 0x3, UPT ;  /* 0x000000031e00788c */ /* 0x000fe2000bf05270 */
[----:B------:R-:W-:Y:S02]  /*5120*/  VIADD R3, R3, 0xffffffff ;  /* 0xffffffff03037836 */ /* 0x000fe40000000000 */
[C---:B------:R-:W-:Y:S01]  /*5130*/  ISETP.NE.AND P1, PT, R4.reuse, 0x3, PT ;  /* 0x000000030400780c */ /* 0x040fe20003f25270 */
[----:B------:R-:W-:Y:S02]  /*5140*/  USEL UR4, URZ, 0x1, UP0 ;  /* 0x000000013f047887 */ /* 0x000fe40008000000 */
[----:B------:R-:W-:Y:S01]  /*5150*/  USEL UR30, UR30, URZ, UP0 ;  /* 0x0000003f1e1e7287 */ /* 0x000fe20008000000 */
[----:B------:R-:W-:-:S03]  /*5160*/  SEL R4, R4, RZ, P1 ;  /* 0x000000ff04047207 */ /* 0x000fc60000800000 */
[----:B------:R-:W-:Y:S01]  /*5170*/  LOP3.LUT R7, R7, UR4, RZ, 0x3c, !PT ;  /* 0x0000000407077c12 */ /* 0x000fe2000f8e3cff */
[----:B------:R-:W-:Y:S07]  /*5180*/  @P2 BRA `(.L_x_29) ;  /* 0xffffffe0005c2947 */ /* 0x000fee000383ffff */
.L_x_22:
[----:B------:R-:W0:Y:S02]  /*5190*/  LDC R3, c[0x0][0x28c] ;  /* 0x0000a300ff037b82 */ /* 0x000e240000000800 */
[----:B0-----:R-:W-:-:S13]  /*51a0*/  ISETP.GE.AND P1, PT, R3, 0x1, PT ;  /* 0x000000010300780c */ /* 0x001fda0003f26270 */
[----:B------:R-:W-:Y:S05]  /*51b0*/  @!P1 BRA `(.L_x_30) ;  /* 0x0000000000389947 */ /* 0x000fea0003800000 */
[----:B------:R-:W-:Y:S05]  /*51c0*/  @!P0 BRA `(.L_x_31) ;  /* 0x0000000000048947 */ /* 0x000fea0003800000 */
[----:B------:R-:W-:Y:S01]  /*51d0*/  BPT.TRAP 0x1 ;  /* 0x000000040000795c */ /* 0x000fe20000300000 */
.L_x_31:
[----:B------:R-:W-:-:S13]  /*51e0*/  ISETP.NE.AND P0, PT, R2, RZ, PT ;  /* 0x000000ff0200720c */ /* 0x000fda0003f05270 */
[----:B------:R-:W-:-:S04]  /*51f0*/  @P0 VIADD R0, R0, UR37 ;  /* 0x0000002500000c36 */ /* 0x000fc80008000000 */
[----:B-1-3--:R-:W-:-:S05]  /*5200*/  @P0 IMAD.WIDE.U32 R4, R0, -0x55555555, RZ ;  /* 0xaaaaaaab00040825 */ /* 0x00afca00078e00ff */
[----:B------:R-:W-:-:S05]  /*5210*/  @P0 SHF.R.U32.HI R5, RZ, 0x1, R5 ;  /* 0x00000001ff050819 */ /* 0x000fca0000011605 */
[----:B------:R-:W-:-:S05]  /*5220*/  @P0 IMAD R0, R5, -0x3, R0 ;  /* 0xfffffffd05000824 */ /* 0x000fca00078e0200 */
[----:B------:R-:W-:-:S05]  /*5230*/  @P0 LEA R0, R0, UR39, 0x3 ;  /* 0x0000002700000c11 */ /* 0x000fca000f8e18ff */
[----:B------:R-:W-:-:S05]  /*5240*/  @P0 VIADD R3, R0, 0x18 ;  /* 0x0000001800030836 */ /* 0x000fca0000000000 */
[----:B------:R-:W-:-:S04]  /*5250*/  @P0 PRMT R3, R16, 0x654, R3 ;  /* 0x0000065410030816 */ /* 0x000fc80000000003 */
[----:B------:R0:W-:Y:S01]  /*5260*/  @P0 SYNCS.ARRIVE.TRANS64.RED.A1T0 RZ, [R3+URZ], RZ ;  /* 0x000000ff03ff09a7 */ /* 0x0001e2000810043f */
[----:B------:R-:W-:-:S13]  /*5270*/  ISETP.GT.U32.AND P0, PT, R18, 0x1, PT ;  /* 0x000000011200780c */ /* 0x000fda0003f04070 */
[----:B0-----:R-:W-:Y:S05]  /*5280*/  @P0 BRA `(.L_x_30) ;  /* 0x0000000000040947 */ /* 0x001fea0003800000 */
[----:B------:R-:W-:Y:S01]  /*5290*/  BPT.TRAP 0x1 ;  /* 0x000000040000795c */ /* 0x000fe20000300000 */
.L_x_30:
[----:B------:R-:W4:Y:S01]  /*52a0*/  LDL.LU R7, [R1] ;  /* 0x0000000001077983 */ /* 0x000f220000300800 */
[----:B------:R-:W0:Y:S01]  /*52b0*/  LDC R6, c[0x0][0x288] ;  /* 0x0000a200ff067b82 */ /* 0x000e220000000800 */
[----:B------:R-:W1:Y:S01]  /*52c0*/  S2R R11, SR_TID.X ;  /* 0x00000000000b7919 */ /* 0x000e620000002100 */
[----:B------:R-:W-:Y:S01]  /*52d0*/  IMAD R9, R23, 0x50, RZ ;  /* 0x0000005017097824 */ /* 0x000fe200078e02ff */
[----:B------:R-:W-:Y:S01]  /*52e0*/  UIADD3 UR37, UR38, UR37, URZ ;  /* 0x0000002526257290 */ /* 0x000fe2000fffe03f */
[----:B------:R-:W-:Y:S01]  /*52f0*/  ULDC UR7, c[0x0][0x284] ;  /* 0x0000a10000077ab9 */ /* 0x000fe20000000800 */
[----:B------:R-:W-:Y:S02]  /*5300*/  UISETP.GE.U32.AND UP1, UPT, UR38, 0x3, UPT ;  /* 0x000000032600788c */ /* 0x000fe4000bf26070 */
[----:B------:R-:W-:Y:S01]  /*5310*/  UISETP.GT.U32.AND UP0, UPT, UR37, 0x2, UPT ;  /* 0x000000022500788c */ /* 0x000fe2000bf04070 */
[----:B------:R-:W-:Y:S01]  /*5320*/  SHF.R.S32.HI R13, RZ, 0x1f, R17 ;  /* 0x0000001fff0d7819 */ /* 0x000fe20000011411 */
[----:B------:R-:W-:-:S02]  /*5330*/  ULDC.64 UR8, c[0x0][0x5d0] ;  /* 0x0001740000087ab9 */ /* 0x000fc40000000a00 */
[----:B------:R-:W-:Y:S01]  /*5340*/  UISETP.LT.U32.AND UP0, UPT, UR38, 0x3, UP0 ;  /* 0x000000032600788c */ /* 0x000fe20008701070 */
[--C-:B-1----:R-:W-:Y:S02]  /*5350*/  SHF.R.U32.HI R0, RZ, 0x2, R11.reuse ;  /* 0x00000002ff007819 */ /* 0x102fe4000001160b */
[----:B---3--:R-:W-:Y:S02]  /*5360*/  SHF.R.U32.HI R5, RZ, 0x7, R11 ;  /* 0x00000007ff057819 */ /* 0x008fe4000001160b */
[----:B------:R-:W-:Y:S02]  /*5370*/  LOP3.LUT R4, R11, 0x60, RZ, 0xc0, !PT ;  /* 0x000000600b047812 */ /* 0x000fe400078ec0ff */
[----:B------:R-:W-:Y:S02]  /*5380*/  LOP3.LUT R3, R0, 0x7, RZ, 0xc0, !PT ;  /* 0x0000000700037812 */ /* 0x000fe400078ec0ff */
[----:B------:R-:W-:Y:S02]  /*5390*/  LOP3.LUT R0, R5, 0x1, RZ, 0xc0, !PT ;  /* 0x0000000105007812 */ /* 0x000fe400078ec0ff */
[----:B------:R-:W-:-:S02]  /*53a0*/  SHF.R.U32.HI R8, RZ, 0x1, R4 ;  /* 0x00000001ff087819 */ /* 0x000fc40000011604 */
[----:B------:R-:W-:Y:S01]  /*53b0*/  LOP3.LUT R4, R11, 0x3, RZ, 0xc0, !PT ;  /* 0x000000030b047812 */ /* 0x000fe200078ec0ff */
[----:B------:R-:W-:Y:S01]  /*53c0*/  IMAD.SHL.U32 R10, R0, 0x40, RZ ;  /* 0x00000040000a7824 */ /* 0x000fe200078e00ff */
[--C-:B------:R-:W-:Y:S02]  /*53d0*/  IADD3 R5, RZ, -R8, -R3.reuse ;  /* 0x80000008ff057210 */ /* 0x100fe40007ffe803 */
[----:B0-----:R-:W-:Y:S02]  /*53e0*/  ISETP.GE.AND P0, PT, R9, R6, PT ;  /* 0x000000060900720c */ /* 0x001fe40003f06270 */
[----:B--2---:R-:W-:Y:S01]  /*53f0*/  LOP3.LUT R187, R10, 0x40, R3, 0xe2, !PT ;  /* 0x000000400abb7812 */ /* 0x004fe200078ee203 */
[----:B------:R-:W-:Y:S02]  /*5400*/  IMAD R23, R0, -0x40, R5 ;  /* 0xffffffc000177824 */ /* 0x000fe400078e0205 */
[----:B------:R-:W-:Y:S02]  /*5410*/  IMAD R10, R4, -0x2, R6 ;  /* 0xfffffffe040a7824 */ /* 0x000fe400078e0206 */
[----:B------:R-:W-:Y:S01]  /*5420*/  IMAD.SHL.U32 R4, R11, 0x2, RZ ;  /* 0x000000020b047824 */ /* 0x000fe200078e00ff */
[----:B------:R-:W-:-:S02]  /*5430*/  UIMAD.WIDE.U32 UR4, UR37, -0x55555555, URZ ;  /* 0xaaaaaaab250478a5 */ /* 0x000fc4000f8e003f */
[----:B------:R-:W-:Y:S02]  /*5440*/  USEL UR6, URZ, 0x1, !UP0 ;  /* 0x000000013f067887 */ /* 0x000fe4000c000000 */
[----:B------:R-:W-:Y:S01]  /*5450*/  LOP3.LUT R4, R9, 0x6, R4, 0xf8, !PT ;  /* 0x0000000609047812 */ /* 0x000fe200078ef804 */
[----:B------:R-:W-:Y:S01]  /*5460*/  IMAD R6, R13, UR8, RZ ;  /* 0x000000080d067c24 */ /* 0x000fe2000f8e02ff */
[----:B------:R-:W-:Y:S02]  /*5470*/  USHF.R.U32.HI UR4, URZ, 0x1, UR5 ;  /* 0x000000013f047899 */ /* 0x000fe40008011605 */
[----:B------:R-:W-:Y:S01]  /*5480*/  SHF.R.S32.HI R5, RZ, 0x1f, R4 ;  /* 0x0000001fff057819 */ /* 0x000fe20000011404 */
[----:B------:R-:W-:Y:S01]  /*5490*/  ULOP3.LUT UR36, UR36, UR6, URZ, 0x3c, !UPT ;  /* 0x0000000624247292 */ /* 0x000fe2000f8e3c3f */
[----:B------:R-:W-:Y:S01]  /*54a0*/  IMAD R189, R17, UR9, R6 ;  /* 0x0000000911bd7c24 */ /* 0x000fe2000f8e0206 */
[----:B------:R-:W-:Y:S02]  /*54b0*/  UIMAD UR37, UR4, -0x3, UR37 ;  /* 0xfffffffd042578a4 */ /* 0x000fe4000f8e0225 */
[----:B------:R-:W-:Y:S01]  /*54c0*/  @UP1 ULOP3.LUT UR36, UR36, 0x1, UR4, 0x78, !UPT ;  /* 0x0000000124241892 */ /* 0x000fe2000f8e7804 */
[----:B------:R-:W-:-:S02]  /*54d0*/  IMAD.IADD R3, R10, 0x1, -R9 ;  /* 0x000000010a037824 */ /* 0x000fc400078e0a09 */
[----:B----4-:R-:W-:-:S05]  /*54e0*/  IMAD.SHL.U32 R0, R7, 0x200, RZ ;  /* 0x0000020007007824 */ /* 0x010fca00078e00ff */
[C---:B------:R-:W-:Y:S01]  /*54f0*/  ISETP.GE.OR P0, PT, R0.reuse, UR7, P0 ;  /* 0x0000000700007c0c */ /* 0x040fe20008706670 */
[----:B------:R-:W-:Y:S01]  /*5500*/  IMAD.WIDE R14, R7, 0x200, RZ ;  /* 0x00000200070e7825 */ /* 0x000fe200078e02ff */
[----:B------:R-:W-:-:S03]  /*5510*/  IADD3 R23, -R0, UR7, R23 ;  /* 0x0000000700177c10 */ /* 0x000fc6000fffe117 */
[----:B------:R-:W-:Y:S01]  /*5520*/  IMAD.WIDE.U32 R6, R17, UR8, R4 ;  /* 0x0000000811067c25 */ /* 0x000fe2000f8e0004 */
[----:B------:R-:W-:-:S03]  /*5530*/  LOP3.LUT R187, R14, R187, R8, 0xfe, !PT ;  /* 0x000000bb0ebb7212 */ /* 0x000fc600078efe08 */
[----:B------:R-:W-:Y:S02]  /*5540*/  IMAD.IADD R189, R7, 0x1, R189 ;  /* 0x0000000107bd7824 */ /* 0x000fe400078e02bd */
[----:B------:R-:W-:Y:S02]  /*5550*/  IMAD.MOV.U32 R0, RZ, RZ, -0x1 ;  /* 0xffffffffff007424 */ /* 0x000fe400078e00ff */
[----:B------:R-:W-:Y:S01]  /*5560*/  IMAD.MOV.U32 R188, RZ, RZ, R6 ;  /* 0x000000ffffbc7224 */ /* 0x000fe200078e0006 */
[----:B------:R-:W-:Y:S06]  /*5570*/  @P0 BRA `(.L_x_32) ;  /* 0x0000009c00740947 */ /* 0x000fec0003800000 */
[----:B------:R-:W0:Y:S01]  /*5580*/  LDC.64 R6, c[0x0][0x5c8] ;  /* 0x00017200ff067b82 */ /* 0x000e220000000a00 */
[----:B-----5:R-:W-:Y:S01]  /*5590*/  FSETP.NEU.AND P2, PT, R185, RZ, PT ;  /* 0x000000ffb900720b */ /* 0x020fe20003f4d000 */
[----:B------:R-:W-:Y:S01]  /*55a0*/  BSSY B0, `(.L_x_32) ;  /* 0x00009da000007945 */ /* 0x000fe20003800000 */
[----:B------:R-:W-:-:S04]  /*55b0*/  ISETP.GT.AND P0, PT, R3, RZ, PT ;  /* 0x000000ff0300720c */ /* 0x000fc80003f04270 */
[----:B------:R-:W-:Y:S01]  /*55c0*/  ISETP.GT.AND P1, PT, R23, RZ, P0 ;  /* 0x000000ff1700720c */ /* 0x000fe20000724270 */
[-C--:B0-----:R-:W-:Y:S02]  /*55d0*/  IMAD R8, R15, R6.reuse, RZ ;  /* 0x000000060f087224 */ /* 0x081fe400078e02ff */
[----:B------:R-:W-:-:S04]  /*55e0*/  IMAD.WIDE.U32 R188, R187, R6, R188 ;  /* 0x00000006bbbc7225 */ /* 0x000fc800078e00bc */
[----:B------:R-:W-:-:S04]  /*55f0*/  IMAD R9, R187, R7, R8 ;  /* 0x00000007bb097224 */ /* 0x000fc800078e0208 */
[----:B------:R-:W-:Y:S01]  /*5600*/  IMAD.IADD R197, R189, 0x1, R9 ;  /* 0x00000001bdc57824 */ /* 0x000fe200078e0209 */
[----:B------:R-:W-:Y:S06]  /*5610*/  @!P2 BRA `(.L_x_33) ;  /* 0x000000700040a947 */ /* 0x000fec0003800000 */
[----:B------:R-:W0:Y:S01]  /*5620*/  LDC.64 R192, c[0x0][0x5b8] ;  /* 0x00016e00ffc07b82 */ /* 0x000e220000000a00 */
[----:B------:R-:W-:-:S07]  /*5630*/  ULDC.64 UR4, c[0x0][0x5c0] ;  /* 0x0001700000047ab9 */ /* 0x000fce0000000a00 */
[----:B------:R-:W1:Y:S08]  /*5640*/  LDC.64 R8, c[0x0][0x5b0] ;  /* 0x00016c00ff087b82 */ /* 0x000e700000000a00 */
[----:B------:R-:W2:Y:S01]  /*5650*/  LDC.64 R10, c[0x0][0x5a8] ;  /* 0x00016a00ff0a7b82 */ /* 0x000ea20000000a00 */
[-C--:B0-----:R-:W-:Y:S02]  /*5660*/  IMAD R208, R13, R192.reuse, RZ ;  /* 0x000000c00dd07224 */ /* 0x081fe400078e02ff */
[----:B------:R-:W-:-:S04]  /*5670*/  IMAD.WIDE.U32 R12, R17, R192, R4 ;  /* 0x000000c0110c7225 */ /* 0x000fc800078e0004 */
[----:B------:R-:W-:Y:S02]  /*5680*/  IMAD R208, R17, R193, R208 ;  /* 0x000000c111d07224 */ /* 0x000fe400078e02d0 */
[----:B-1----:R-:W-:Y:S02]  /*5690*/  IMAD R14, R15, R8, RZ ;  /* 0x000000080f0e7224 */ /* 0x002fe400078e02ff */
[----:B------:R-:W-:Y:S02]  /*56a0*/  IMAD.IADD R15, R13, 0x1, R208 ;  /* 0x000000010d0f7824 */ /* 0x000fe400078e02d0 */
[----:B------:R-:W-:Y:S02]  /*56b0*/  IMAD R193, R187, R9, R14 ;  /* 0x00000009bbc17224 */ /* 0x000fe400078e020e */
[----:B------:R-:W-:-:S04]  /*56c0*/  IMAD.MOV.U32 R14, RZ, RZ, R12 ;  /* 0x000000ffff0e7224 */ /* 0x000fc800078e000c */
[----:B------:R-:W-:-:S04]  /*56d0*/  IMAD.WIDE.U32 R20, R187, R8, R14 ;  /* 0x00000008bb147225 */ /* 0x000fc800078e000e */
[----:B------:R-:W-:Y:S01]  /*56e0*/  IMAD.IADD R21, R21, 0x1, R193 ;  /* 0x0000000115157824 */ /* 0x000fe200078e02c1 */
[----:B--2---:R-:W-:-:S04]  /*56f0*/  LEA R190, P2, R20, R10, 0x1 ;  /* 0x0000000a14be7211 */ /* 0x004fc800078408ff */
[----:B------:R-:W-:-:S05]  /*5700*/  LEA.HI.X R191, R20, R11, R21, 0x1, P2 ;  /* 0x0000000b14bf7211 */ /* 0x000fca00010f0c15 */
[----:B------:R0:W2:Y:S01]  /*5710*/  @P1 LDG.E.LTC128B.U16 R196, desc[UR40][R190.64] ;  /* 0x00000028bec41981 */ /* 0x0000a2000c1e1520 */
[----:B------:R-:W-:Y:S01]  /*5720*/  ISETP.GT.AND P3, PT, R3, 0x1, PT ;  /* 0x000000010300780c */ /* 0x000fe20003f64270 */
[----:B------:R-:W-:Y:S01]  /*5730*/  IMAD.WIDE.U32 R194, R187, R8, R4 ;  /* 0x00000008bbc27225 */ /* 0x000fe200078e0004 */
[----:B------:R-:W-:Y:S03]  /*5740*/  BSSY B1, `(.L_x_34) ;  /* 0x0000014000017945 */ /* 0x000fe60003800000 */
[----:B------:R-:W-:Y:S02]  /*5750*/  IMAD.IADD R195, R193, 0x1, R195 ;  /* 0x00000001c1c37824 */ /* 0x000fe400078e02c3 */
[----:B------:R-:W-:-:S04]  /*5760*/  IMAD.WIDE.U32 R194, R17, R192, R194 ;  /* 0x000000c011c27225 */ /* 0x000fc800078e00c2 */
[----:B0-----:R-:W-:Y:S02]  /*5770*/  IMAD.SHL.U32 R190, R8, 0x8, RZ ;  /* 0x0000000808be7824 */ /* 0x001fe400078e00ff */
[----:B--2---:R-:W-:-:S05]  /*5780*/  HADD2.F32 R20, -RZ, R196.H0_H0 ;  /* 0x200000c4ff147230 */ /* 0x004fca0000004100 */
[----:B------:R-:W-:Y:S01]  /*5790*/  FMUL R21, R20, R185 ;  /* 0x000000b914157220 */ /* 0x000fe20000400000 */
[----:B------:R-:W-:-:S03]  /*57a0*/  LEA R20, P2, R188, UR4, 0x1 ;  /* 0x00000004bc147c11 */ /* 0x000fc6000f8408ff */
[----:B------:R-:W-:Y:S01]  /*57b0*/  FFMA R176, R176, R186, R21 ;  /* 0x000000bab0b07223 */ /* 0x000fe20000000015 */
[----:B------:R-:W-:Y:S02]  /*57c0*/  LEA.HI.X R21, R188, UR5, R197, 0x1, P2 ;  /* 0x00000005bc157c11 */ /* 0x000fe400090f0cc5 */
[----:B------:R-:W-:Y:S02]  /*57d0*/  ISETP.GT.AND P2, PT, R23, RZ, P3 ;  /* 0x000000ff1700720c */ /* 0x000fe40001f44270 */
[----:B------:R-:W-:Y:S01]  /*57e0*/  F2FP.F16.F32.PACK_AB R189, RZ, R176 ;  /* 0x000000b0ffbd723e */ /* 0x000fe200000000ff */
[----:B------:R-:W-:Y:S01]  /*57f0*/  IMAD.IADD R176, R208, 0x1, R195 ;  /* 0x00000001d0b07824 */ /* 0x000fe200078e02c3 */
[C---:B------:R-:W-:Y:S02]  /*5800*/  LEA R188, P4, R194.reuse, R10, 0x1 ;  /* 0x0000000ac2bc7211 */ /* 0x040fe400078808ff */
[----:B------:R-:W-:Y:S02]  /*5810*/  PRMT R191, R189, 0x7610, R191 ;  /* 0x00007610bdbf7816 */ /* 0x000fe400000000bf */
[----:B------:R-:W-:-:S02]  /*5820*/  LEA.HI.X R189, R194, R11, R176, 0x1, P4 ;  /* 0x0000000bc2bd7211 */ /* 0x000fc400020f0cb0 */
[----:B------:R-:W-:Y:S01]  /*5830*/  PRMT R194, R196, 0x7610, R194 ;  /* 0x00007610c4c27816 */ /* 0x000fe200000000c2 */
[----:B------:R0:W-:Y:S02]  /*5840*/  @P1 STG.E.U16 desc[UR40][R20.64], R191 ;  /* 0x000000bf14001986 */ /* 0x0001e4000c101528 */
[----:B0-----:R-:W-:Y:S01]  /*5850*/  SHF.L.U64.HI R191, R8, 0x3, R9 ;  /* 0x0000000308bf7819 */ /* 0x001fe20000010209 */
[----:B------:R-:W-:Y:S06]  /*5860*/  @!P2 BRA `(.L_x_35) ;  /* 0x000000000004a947 */ /* 0x000fec0003800000 */
[----:B------:R0:W5:Y:S02]  /*5870*/  LDG.E.LTC128B.U16 R194, desc[UR40][R188.64+0x2] ;  /* 0x00000228bcc27981 */ /* 0x000164000c1e1520 */
.L_x_35:
[----:B------:R-:W-:Y:S05]  /*5880*/  BSYNC B1 ;  /* 0x0000000000017941 */ /* 0x000fea0003800000 */
.L_x_34:
[----:B-----5:R-:W-:Y:S01]  /*5890*/  HADD2.F32 R176, -RZ, R194.H0_H0 ;  /* 0x200000c2ffb07230 */ /* 0x020fe20000004100 */
[----:B------:R-:W-:Y:S01]  /*58a0*/  ISETP.GT.AND P1, PT, R23, 0x8, P0 ;  /* 0x000000081700780c */ /* 0x000fe20000724270 */
[----:B------:R-:W-:Y:S01]  /*58b0*/  IMAD.WIDE.U32 R196, R187, R8, R190 ;  /* 0x00000008bbc47225 */ /* 0x000fe200078e00be */
[----:B------:R-:W-:-:S03]  /*58c0*/  PRMT R200, R194, 0x7610, R200 ;  /* 0x00007610c2c87816 */ /* 0x000fc600000000c8 */
[----:B------:R-:W-:Y:S01]  /*58d0*/  FMUL R176, R176, R185 ;  /* 0x000000b9b0b07220 */ /* 0x000fe20000400000 */
[----:B------:R-:W-:Y:S01]  /*58e0*/  IMAD.IADD R201, R193, 0x1, R197 ;  /* 0x00000001c1c97824 */ /* 0x000fe200078e02c5 */
[----:B------:R-:W-:Y:S02]  /*58f0*/  IADD3 R195, P4, R12, R196, RZ ;  /* 0x000000c40cc37210 */ /* 0x000fe40007f9e0ff */
[----:B------:R-:W-:-:S03]  /*5900*/  FFMA R177, R177, R186, R176 ;  /* 0x000000bab1b17223 */ /* 0x000fc600000000b0 */
[----:B------:R-:W-:Y:S01]  /*5910*/  IMAD.X R198, R201, 0x1, R15, P4 ;  /* 0x00000001c9c67824 */ /* 0x000fe200020e060f */
[C---:B------:R-:W-:Y:S02]  /*5920*/  LEA R176, P4, R195.reuse, R10, 0x1 ;  /* 0x0000000ac3b07211 */ /* 0x040fe400078808ff */
[----:B------:R-:W-:Y:S02]  /*5930*/  F2FP.F16.F32.PACK_AB R199, RZ, R177 ;  /* 0x000000b1ffc7723e */ /* 0x000fe400000000ff */
[----:B------:R-:W-:-:S03]  /*5940*/  LEA.HI.X R177, R195, R11, R198, 0x1, P4 ;  /* 0x0000000bc3b17211 */ /* 0x000fc600020f0cc6 */
[----:B------:R1:W-:Y:S04]  /*5950*/  @P2 STG.E.U16 desc[UR40][R20.64+0x2], R199 ;  /* 0x000002c714002986 */ /* 0x0003e8000c101528 */
[----:B------:R2:W3:Y:S01]  /*5960*/  @P1 LDG.E.LTC128B.U16 R200, desc[UR40][R176.64] ;  /* 0x00000028b0c81981 */ /* 0x0004e2000c1e1520 */
[----:B------:R-:W-:Y:S01]  /*5970*/  IADD3 R198, P2, R4, R196, RZ ;  /* 0x000000c404c67210 */ /* 0x000fe20007f5e0ff */
[C---:B------:R-:W-:Y:S01]  /*5980*/  IMAD.SHL.U32 R212, R6.reuse, 0x10, RZ ;  /* 0x0000001006d47824 */ /* 0x040fe200078e00ff */
[----:B------:R-:W-:Y:S01]  /*5990*/  SHF.L.U64.HI R209, R6, 0x4, R7 ;  /* 0x0000000406d17819 */ /* 0x000fe20000010207 */
[----:B------:R-:W-:Y:S02]  /*59a0*/  BSSY B1, `(.L_x_36) ;  /* 0x0000010000017945 */ /* 0x000fe40003800000 */
[----:B-1----:R-:W-:Y:S01]  /*59b0*/  IMAD.X R199, R5, 0x1, R201, P2 ;  /* 0x0000000105c77824 */ /* 0x002fe200010e06c9 */
[----:B------:R-:W-:Y:S01]  /*59c0*/  ISETP.GT.AND P2, PT, R23, 0x8, P3 ;  /* 0x000000081700780c */ /* 0x000fe20001f44270 */
[----:B------:R-:W-:-:S03]  /*59d0*/  IMAD.WIDE.U32 R198, R17, R192, R198 ;  /* 0x000000c011c67225 */ /* 0x000fc600078e00c6 */
[----:B--2---:R-:W-:Y:S01]  /*59e0*/  LEA R176, P5, R198, R10, 0x1 ;  /* 0x0000000ac6b07211 */ /* 0x004fe200078a08ff */
[----:B---3--:R-:W-:-:S05]  /*59f0*/  HADD2.F32 R194, -RZ, R200.H0_H0 ;  /* 0x200000c8ffc27230 */ /* 0x008fca0000004100 */
[----:B------:R-:W-:Y:S01]  /*5a00*/  FMUL R195, R194, R185 ;  /* 0x000000b9c2c37220 */ /* 0x000fe20000400000 */
[----:B------:R-:W-:-:S03]  /*5a10*/  IADD3 R194, P4, R212, R20, RZ ;  /* 0x00000014d4c27210 */ /* 0x000fc60007f9e0ff */
[----:B------:R-:W-:Y:S01]  /*5a20*/  FFMA R195, R178, R186, R195 ;  /* 0x000000bab2c37223 */ /* 0x000fe200000000c3 */
[----:B------:R-:W-:-:S04]  /*5a30*/  IMAD.IADD R178, R208, 0x1, R199 ;  /* 0x00000001d0b27824 */ /* 0x000fc800078e02c7 */
[----:B------:R-:W-:Y:S01]  /*5a40*/  F2FP.F16.F32.PACK_AB R199, RZ, R195 ;  /* 0x000000c3ffc7723e */ /* 0x000fe200000000ff */
[----:B------:R-:W-:Y:S01]  /*5a50*/  IMAD.X R195, R209, 0x1, R21, P4 ;  /* 0x00000001d1c37824 */ /* 0x000fe200020e0615 */
[----:B------:R-:W-:-:S04]  /*5a60*/  LEA.HI.X R177, R198, R11, R178, 0x1, P5 ;  /* 0x0000000bc6b17211 */ /* 0x000fc800028f0cb2 */
[----:B------:R1:W-:Y:S01]  /*5a70*/  @P1 STG.E.U16 desc[UR40][R194.64], R199 ;  /* 0x000000c7c2001986 */ /* 0x0003e2000c101528 */
[----:B------:R-:W-:Y:S05]  /*5a80*/  @!P2 BRA `(.L_x_37) ;  /* 0x000000000004a947 */ /* 0x000fea0003800000 */
[----:B------:R2:W5:Y:S02]  /*5a90*/  LDG.E.LTC128B.U16 R200, desc[UR40][R176.64+0x2] ;  /* 0x00000228b0c87981 */ /* 0x000564000c1e1520 */
.L_x_37:
[----:B------:R-:W-:Y:S05]  /*5aa0*/  BSYNC B1 ;  /* 0x0000000000017941 */ /* 0x000fea0003800000 */
.L_x_36:
[----:B-----5:R-:W-:Y:S01]  /*5ab0*/  HADD2.F32 R178, -RZ, R200.H0_H0 ;  /* 0x200000c8ffb27230 */ /* 0x020fe20000004100 */
[----:B------:R-:W-:Y:S01]  /*5ac0*/  ISETP.GT.AND P1, PT, R3, 0x8, PT ;  /* 0x000000080300780c */ /* 0x000fe20003f24270 */
[----:B------:R-:W-:Y:S03]  /*5ad0*/  BSSY B1, `(.L_x_38) ;  /* 0x000000b000017945 */ /* 0x000fe60003800000 */
[----:B------:R-:W-:Y:S01]  /*5ae0*/  FMUL R178, R178, R185 ;  /* 0x000000b9b2b27220 */ /* 0x000fe20000400000 */
[----:B------:R-:W-:-:S03]  /*5af0*/  ISETP.GT.AND P4, PT, R23, RZ, P1 ;  /* 0x000000ff1700720c */ /* 0x000fc60000f84270 */
[----:B------:R-:W-:Y:S01]  /*5b00*/  FFMA R178, R179, R186, R178 ;  /* 0x000000bab3b27223 */ /* 0x000fe200000000b2 */
[----:B------:R-:W-:-:S04]  /*5b10*/  IMAD.MOV.U32 R179, RZ, RZ, R195 ;  /* 0x000000ffffb37224 */ /* 0x000fc800078e00c3 */
[----:B------:R-:W-:-:S04]  /*5b20*/  F2FP.F16.F32.PACK_AB R178, RZ, R178 ;  /* 0x000000b2ffb2723e */ /* 0x000fc800000000ff */
[----:B------:R-:W-:Y:S01]  /*5b30*/  PRMT R198, R178, 0x7610, R198 ;  /* 0x00007610b2c67816 */ /* 0x000fe200000000c6 */
[----:B------:R-:W-:-:S05]  /*5b40*/  IMAD.MOV.U32 R178, RZ, RZ, R194 ;  /* 0x000000ffffb27224 */ /* 0x000fca00078e00c2 */
[----:B------:R3:W-:Y:S01]  /*5b50*/  @P2 STG.E.U16 desc[UR40][R178.64+0x2], R198 ;  /* 0x000002c6b2002986 */ /* 0x0007e2000c101528 */
[----:B------:R-:W-:Y:S05]  /*5b60*/  @!P4 BRA `(.L_x_39) ;  /* 0x000000000004c947 */ /* 0x000fea0003800000 */
[----:B------:R4:W5:Y:S02]  /*5b70*/  LDG.E.LTC128B.U16 R200, desc[UR40][R188.64+0x10] ;  /* 0x00001028bcc87981 */ /* 0x000964000c1e1520 */
.L_x_39:
[----:B------:R-:W-:Y:S05]  /*5b80*/  BSYNC B1 ;  /* 0x0000000000017941 */ /* 0x000fea0003800000 */
.L_x_38:
[----:B---3-5:R-:W-:Y:S01]  /*5b90*/  HADD2.F32 R198, -RZ, R200.H0_H0 ;  /* 0x200000c8ffc67230 */ /* 0x028fe20000004100 */
[----:B------:R-:W-:Y:S01]  /*5ba0*/  ISETP.GT.AND P2, PT, R3, 0x9, PT ;  /* 0x000000090300780c */ /* 0x000fe20003f44270 */
[----:B------:R-:W-:Y:S03]  /*5bb0*/  BSSY B1, `(.L_x_40) ;  /* 0x0000008000017945 */ /* 0x000fe60003800000 */
[----:B-1----:R-:W-:Y:S01]  /*5bc0*/  FMUL R199, R198, R185 ;  /* 0x000000b9c6c77220 */ /* 0x002fe20000400000 */
[----:B------:R-:W-:-:S03]  /*5bd0*/  ISETP.GT.AND P5, PT, R23, RZ, P2 ;  /* 0x000000ff1700720c */ /* 0x000fc600017a4270 */
[----:B------:R-:W-:-:S05]  /*5be0*/  FFMA R199, R180, R186, R199 ;  /* 0x000000bab4c77223 */ /* 0x000fca00000000c7 */
[----:B------:R-:W-:-:S05]  /*5bf0*/  F2FP.F16.F32.PACK_AB R199, RZ, R199 ;  /* 0x000000c7ffc7723e */ /* 0x000fca00000000ff */
[----:B------:R1:W-:Y:S01]  /*5c00*/  @P4 STG.E.U16 desc[UR40][R20.64+0x10], R199 ;  /* 0x000010c714004986 */ /* 0x0003e2000c101528 */
[----:B------:R-:W-:Y:S05]  /*5c10*/  @!P5 BRA `(.L_x_41) ;  /* 0x000000000004d947 */ /* 0x000fea0003800000 */
[----:B------:R3:W5:Y:S02]  /*5c20*/  LDG.E.LTC128B.U16 R200, desc[UR40][R188.64+0x12] ;  /* 0x00001228bcc87981 */ /* 0x000764000c1e1520 */
.L_x_41:
[----:B------:R-:W-:Y:S05]  /*5c30*/  BSYNC B1 ;  /* 0x0000000000017941 */ /* 0x000fea0003800000 */
.L_x_40:
[----:B-----5:R-:W-:Y:S01]  /*5c40*/  HADD2.F32 R180, -RZ, R200.H0_H0 ;  /* 0x200000c8ffb47230 */ /* 0x020fe20000004100 */
[----:B------:R-:W-:Y:S01]  /*5c50*/  ISETP.GT.AND P4, PT, R23, 0x8, P1 ;  /* 0x000000081700780c */ /* 0x000fe20000f84270 */
[----:B------:R-:W-:Y:S03]  /*5c60*/  BSSY B1, `(.L_x_42) ;  /* 0x0000009000017945 */ /* 0x000fe60003800000 */
[----:B------:R-:W-:-:S04]  /*5c70*/  FMUL R180, R180, R185 ;  /* 0x000000b9b4b47220 */ /* 0x000fc80000400000 */
[----:B------:R-:W-:-:S05]  /*5c80*/  FFMA R180, R181, R186, R180 ;  /* 0x000000bab5b47223 */ /* 0x000fca00000000b4 */
[----:B------:R-:W-:-:S04]  /*5c90*/  F2FP.F16.F32.PACK_AB R180, RZ, R180 ;  /* 0x000000b4ffb4723e */ /* 0x000fc800000000ff */
[----:B------:R-:W-:Y:S02]  /*5ca0*/  PRMT R181, R180, 0x7610, R181 ;  /* 0x00007610b4b57816 */ /* 0x000fe400000000b5 */
[----:B------:R-:W-:-:S03]  /*5cb0*/  PRMT R180, R200, 0x7610, R180 ;  /* 0x00007610c8b47816 */ /* 0x000fc600000000b4 */
[----:B------:R0:W-:Y:S01]  /*5cc0*/  @P5 STG.E.U16 desc[UR40][R20.64+0x12], R181 ;  /* 0x000012b514005986 */ /* 0x0001e2000c101528 */
[----:B------:R-:W-:Y:S05]  /*5cd0*/  @!P4 BRA `(.L_x_43) ;  /* 0x000000000004c947 */ /* 0x000fea0003800000 */
[----:B------:R0:W5:Y:S02]  /*5ce0*/  LDG.E.LTC128B.U16 R180, desc[UR40][R176.64+0x10] ;  /* 0x00001028b0b47981 */ /* 0x000164000c1e1520 */
.L_x_43:
[----:B------:R-:W-:Y:S05]  /*5cf0*/  BSYNC B1 ;  /* 0x0000000000017941 */ /* 0x000fea0003800000 */
.L_x_42:
[----:B-----5:R-:W-:Y:S01]  /*5d00*/  HADD2.F32 R198, -RZ, R180.H0_H0 ;  /* 0x200000b4ffc67230 */ /* 0x020fe20000004100 */
[----:B------:R-:W-:Y:S01]  /*5d10*/  ISETP.GT.AND P5, PT, R23, 0x8, P2 ;  /* 0x000000081700780c */ /* 0x000fe200017a4270 */
[----:B------:R-:W-:Y:S01]  /*5d20*/  IMAD.MOV.U32 R200, RZ, RZ, R196 ;  /* 0x000000ffffc87224 */ /* 0x000fe200078e00c4 */
[----:B------:R-:W-:Y:S01]  /*5d30*/  BSSY B1, `(.L_x_44) ;  /* 0x000000c000017945 */ /* 0x000fe20003800000 */
[----:B------:R-:W-:Y:S02]  /*5d40*/  IMAD R9, R9, 0x78, RZ ;  /* 0x0000007809097824 */ /* 0x000fe400078e02ff */
[----:B0-----:R-:W-:Y:S01]  /*5d50*/  FMUL R181, R198, R185 ;  /* 0x000000b9c6b57220 */ /* 0x001fe20000400000 */
[----:B-1----:R-:W-:-:S04]  /*5d60*/  IMAD.WIDE.U32 R198, R8, 0x78, R200 ;  /* 0x0000007808c67825 */ /* 0x002fc800078e00c8 */
[----:B------:R-:W-:Y:S01]  /*5d70*/  FFMA R181, R182, R186, R181 ;  /* 0x000000bab6b57223 */ /* 0x000fe200000000b5 */
[----:B------:R-:W-:-:S04]  /*5d80*/  IMAD.IADD R205, R199, 0x1, R9 ;  /* 0x00000001c7cd7824 */ /* 0x000fc800078e0209 */
[----:B------:R-:W-:-:S04]  /*5d90*/  F2FP.F16.F32.PACK_AB R181, RZ, R181 ;  /* 0x000000b5ffb5723e */ /* 0x000fc800000000ff */
[----:B------:R-:W-:-:S05]  /*5da0*/  PRMT R182, R181, 0x7610, R182 ;  /* 0x00007610b5b67816 */ /* 0x000fca00000000b6 */
[----:B------:R0:W-:Y:S01]  /*5db0*/  @P4 STG.E.U16 desc[UR40][R194.64+0x10], R182 ;  /* 0x000010b6c2004986 */ /* 0x0001e2000c101528 */
[----:B------:R-:W-:Y:S01]  /*5dc0*/  IADD3 R181, P4, R12, R198, RZ ;  /* 0x000000c60cb57210 */ /* 0x000fe20007f9e0ff */
[----:B------:R-:W-:-:S12]  /*5dd0*/  @!P5 BRA `(.L_x_45) ;  /* 0x000000000004d947 */ /* 0x000fd80003800000 */
[----:B------:R1:W5:Y:S02]  /*5de0*/  LDG.E.LTC128B.U16 R180, desc[UR40][R176.64+0x12] ;  /* 0x00001228b0b47981 */ /* 0x000364000c1e1520 */
.L_x_45:
[----:B------:R-:W-:Y:S05]  /*5df0*/  BSYNC B1 ;  /* 0x0000000000017941 */ /* 0x000fea0003800000 */
.L_x_44:
[----:B0----5:R-:W-:Y:S01]  /*5e00*/  HADD2.F32 R182, -RZ, R180.H0_H0 ;  /* 0x200000b4ffb67230 */ /* 0x021fe20000004100 */
[----:B------:R-:W-:Y:S01]  /*5e10*/  PRMT R210, R180, 0x7610, R210 ;  /* 0x00007610b4d27816 */ /* 0x000fe200000000d2 */
[----:B------:R-:W-:Y:S01]  /*5e20*/  IMAD.X R196, R205, 0x1, R15, P4 ;  /* 0x00000001cdc47824 */ /* 0x000fe200020e060f */
[C---:B------:R-:W-:Y:S02]  /*5e30*/  LEA R200, P4, R181.reuse, R10, 0x1 ;  /* 0x0000000ab5c87211 */ /* 0x040fe400078808ff */
[----:B------:R-:W-:Y:S02]  /*5e40*/  FMUL R182, R182, R185 ;  /* 0x000000b9b6b67220 */ /* 0x000fe40000400000 */
[----:B------:R-:W-:Y:S02]  /*5e50*/  LEA.HI.X R201, R181, R11, R196, 0x1, P4 ;  /* 0x0000000bb5c97211 */ /* 0x000fe400020f0cc4 */
[----:B------:R-:W-:Y:S01]  /*5e60*/  FFMA R182, R183, R186, R182 ;  /* 0x000000bab7b67223 */ /* 0x000fe200000000b6 */
[----:B------:R-:W-:-:S04]  /*5e70*/  ISETP.GT.AND P4, PT, R23, 0x80, P0 ;  /* 0x000000801700780c */ /* 0x000fc80000784270 */
[----:B------:R-:W-:-:S04]  /*5e80*/  F2FP.F16.F32.PACK_AB R182, RZ, R182 ;  /* 0x000000b6ffb6723e */ /* 0x000fc800000000ff */
[----:B------:R-:W-:-:S05]  /*5e90*/  PRMT R181, R182, 0x7610, R181 ;  /* 0x00007610b6b57816 */ /* 0x000fca00000000b5 */
[----:B------:R0:W-:Y:S04]  /*5ea0*/  @P5 STG.E.U16 desc[UR40][R194.64+0x12], R181 ;  /* 0x000012b5c2005986 */ /* 0x0001e8000c101528 */
[----:B------:R-:W2:Y:S01]  /*5eb0*/  @P4 LDG.E.LTC128B.U16 R210, desc[UR40][R200.64] ;  /* 0x00000028c8d24981 */ /* 0x000ea2000c1e1520 */
[----:B------:R-:W-:Y:S01]  /*5ec0*/  IMAD.WIDE.U32 R202, R8, 0x78, R190 ;  /* 0x0000007808ca7825 */ /* 0x000fe200078e00be */
[----:B------:R-:W-:Y:S03]  /*5ed0*/  BSSY B1, `(.L_x_46) ;  /* 0x0000018000017945 */ /* 0x000fe60003800000 */
[----:B------:R-:W-:Y:S02]  /*5ee0*/  IMAD.MOV.U32 R180, RZ, RZ, R202 ;  /* 0x000000ffffb47224 */ /* 0x000fe400078e00ca */
[----:B------:R-:W-:-:S02]  /*5ef0*/  IMAD R211, R7, 0xf0, RZ ;  /* 0x000000f007d37824 */ /* 0x000fc400078e02ff */
[----:B0-----:R-:W-:Y:S02]  /*5f00*/  IMAD.IADD R181, R9, 0x1, R203 ;  /* 0x0000000109b57824 */ /* 0x001fe400078e02cb */
[----:B------:R-:W-:-:S03]  /*5f10*/  IMAD.WIDE.U32 R182, R187, R8, R180 ;  /* 0x00000008bbb67225 */ /* 0x000fc600078e00b4 */
[----:B------:R-:W-:-:S04]  /*5f20*/  IADD3 R196, P5, R4, R182, RZ ;  /* 0x000000b604c47210 */ /* 0x000fc80007fbe0ff */
[----:B------:R-:W-:-:S03]  /*5f30*/  IADD3.X R197, R5, R193, R183, P5, !PT ;  /* 0x000000c105c57210 */ /* 0x000fc60002ffe4b7 */
[----:B------:R-:W-:-:S04]  /*5f40*/  IMAD.WIDE.U32 R196, R17, R192, R196 ;  /* 0x000000c011c47225 */ /* 0x000fc800078e00c4 */
[----:B--2---:R-:W-:-:S05]  /*5f50*/  HADD2.F32 R182, -RZ, R210.H0_H0 ;  /* 0x200000d2ffb67230 */ /* 0x004fca0000004100 */
[----:B------:R-:W-:-:S04]  /*5f60*/  FMUL R183, R182, R185 ;  /* 0x000000b9b6b77220 */ /* 0x000fc80000400000 */
[----:B------:R-:W-:Y:S01]  /*5f70*/  FFMA R168, R168, R186, R183 ;  /* 0x000000baa8a87223 */ /* 0x000fe200000000b7 */
[----:B------:R-:W-:Y:S01]  /*5f80*/  IMAD.WIDE.U32 R182, R6, 0xf0, R194 ;  /* 0x000000f006b67825 */ /* 0x000fe200078e00c2 */
[----:B------:R-:W-:-:S03]  /*5f90*/  LEA R194, P5, R196, R10, 0x1 ;  /* 0x0000000ac4c27211 */ /* 0x000fc600078a08ff */
[----:B------:R-:W-:Y:S01]  /*5fa0*/  F2FP.F16.F32.PACK_AB R195, RZ, R168 ;  /* 0x000000a8ffc3723e */ /* 0x000fe200000000ff */
[----:B------:R-:W-:Y:S02]  /*5fb0*/  IMAD.IADD R168, R208, 0x1, R197 ;  /* 0x00000001d0a87824 */ /* 0x000fe400078e02c5 */
[----:B------:R-:W-:Y:S01]  /*5fc0*/  IMAD.IADD R197, R183, 0x1, R211 ;  /* 0x00000001b7c57824 */ /* 0x000fe200078e02d3 */
[----:B------:R-:W-:Y:S02]  /*5fd0*/  PRMT R199, R195, 0x7610, R199 ;  /* 0x00007610c3c77816 */ /* 0x000fe400000000c7 */
[----:B------:R-:W-:Y:S01]  /*5fe0*/  LEA.HI.X R195, R196, R11, R168, 0x1, P5 ;  /* 0x0000000bc4c37211 */ /* 0x000fe200028f0ca8 */
[----:B------:R-:W-:Y:S01]  /*5ff0*/  @P4 IMAD.MOV.U32 R196, RZ, RZ, R182 ;  /* 0x000000ffffc44224 */ /* 0x000fe200078e00b6 */
[----:B------:R-:W-:-:S04]  /*6000*/  ISETP.GT.AND P5, PT, R23, 0x80, P3 ;  /* 0x000000801700780c */ /* 0x000fc80001fa4270 */
[----:B------:R0:W-:Y:S01]  /*6010*/  @P4 STG.E.U16 desc[UR40][R196.64], R199 ;  /* 0x000000c7c4004986 */ /* 0x0001e2000c101528 */
[----:B------:R-:W-:-:S08]  /*6020*/  IADD3 R198, P4, R190, R198, RZ ;  /* 0x000000c6bec67210 */ /* 0x000fd00007f9e0ff */
[----:B------:R-:W-:Y:S05]  /*6030*/  @!P5 BRA `(.L_x_47) ;  /* 0x000000000004d947 */ /* 0x000fea0003800000 */
[----:B------:R2:W5:Y:S02]  /*6040*/  LDG.E.LTC128B.U16 R210, desc[UR40][R194.64+0x2] ;  /* 0x00000228c2d27981 */ /* 0x000564000c1e1520 */
.L_x_47:
[----:B------:R-:W-:Y:S05]  /*6050*/  BSYNC B1 ;  /* 0x0000000000017941 */ /* 0x000fea0003800000 */
.L_x_46:
[----:B-----5:R-:W-:Y:S01]  /*6060*/  HADD2.F32 R168, -RZ, R210.H0_H0 ;  /* 0x200000d2ffa87230 */ /* 0x020fe20000004100 */
[----:B------:R-:W-:Y:S01]  /*6070*/  BSSY B1, `(.L_x_48) ;  /* 0x0000012000017945 */ /* 0x000fe20003800000 */
[----:B0-----:R-:W-:Y:S01]  /*6080*/  IMAD.X R199, R205, 0x1, R191, P4 ;  /* 0x00000001cdc77824 */ /* 0x001fe200020e06bf */
[----:B------:R-:W-:Y:S01]  /*6090*/  IADD3 R200, P4, R198, R12, RZ ;  /* 0x0000000cc6c87210 */ /* 0x000fe20007f9e0ff */
[----:B------:R-:W-:-:S04]  /*60a0*/  IMAD.WIDE.U32 R206, R6, 0xf0, R178 ;  /* 0x000000f006ce7825 */ /* 0x000fc800078e00b2 */
[----:B------:R-:W-:Y:S01]  /*60b0*/  FMUL R168, R168, R185 ;  /* 0x000000b9a8a87220 */ /* 0x000fe20000400000 */
[----:B------:R-:W-:Y:S01]  /*60c0*/  PRMT R213, R210, 0x7610, R213 ;  /* 0x00007610d2d57816 */ /* 0x000fe200000000d5 */
[----:B------:R-:W-:Y:S02]  /*60d0*/  IMAD.X R201, R199, 0x1, R15, P4 ;  /* 0x00000001c7c97824 */ /* 0x000fe400020e060f */
[----:B------:R-:W-:Y:S01]  /*60e0*/  FFMA R169, R169, R186, R168 ;  /* 0x000000baa9a97223 */ /* 0x000fe200000000a8 */
[----:B------:R-:W-:Y:S01]  /*60f0*/  LEA R168, P4, R200, R10, 0x1 ;  /* 0x0000000ac8a87211 */ /* 0x000fe200078808ff */
[----:B------:R-:W-:-:S03]  /*6100*/  IMAD.IADD R205, R211, 0x1, R207 ;  /* 0x00000001d3cd7824 */ /* 0x000fc600078e02cf */
[----:B------:R-:W-:Y:S02]  /*6110*/  F2FP.F16.F32.PACK_AB R204, RZ, R169 ;  /* 0x000000a9ffcc723e */ /* 0x000fe400000000ff */
[----:B------:R-:W-:Y:S02]  /*6120*/  LEA.HI.X R169, R200, R11, R201, 0x1, P4 ;  /* 0x0000000bc8a97211 */ /* 0x000fe400020f0cc9 */
[----:B------:R-:W-:Y:S01]  /*6130*/  PRMT R200, R204, 0x7610, R200 ;  /* 0x00007610ccc87816 */ /* 0x000fe200000000c8 */
[----:B------:R-:W-:Y:S01]  /*6140*/  IMAD.MOV.U32 R204, RZ, RZ, R206 ;  /* 0x000000ffffcc7224 */ /* 0x000fe200078e00ce */
[----:B------:R-:W-:-:S04]  /*6150*/  ISETP.GT.AND P4, PT, R23, 0x88, P0 ;  /* 0x000000881700780c */ /* 0x000fc80000784270 */
[----:B------:R0:W-:Y:S09]  /*6160*/  @P5 STG.E.U16 desc[UR40][R204.64+0x2], R200 ;  /* 0x000002c8cc005986 */ /* 0x0001f2000c101528 */
[----:B------:R-:W-:Y:S05]  /*6170*/  @!P4 BRA `(.L_x_49) ;  /* 0x000000000004c947 */ /* 0x000fea0003800000 */
[----:B------:R0:W5:Y:S02]  /*6180*/  LDG.E.LTC128B.U16 R213, desc[UR40][R168.64] ;  /* 0x00000028a8d57981 */ /* 0x000164000c1e1520 */
.L_x_49:
[----:B------:R-:W-:Y:S05]  /*6190*/  BSYNC B1 ;  /* 0x0000000000017941 */ /* 0x000fea0003800000 */
.L_x_48:
[----:B0----5:R-:W-:Y:S01]  /*61a0*/  HADD2.F32 R168, -RZ, R213.H0_H0 ;  /* 0x200000d5ffa87230 */ /* 0x021fe20000004100 */
[----:B------:R-:W-:Y:S01]  /*61b0*/  IADD3 R202, P5, R190, R202, RZ ;  /* 0x000000cabeca7210 */ /* 0x000fe20007fbe0ff */
[----:B------:R-:W-:Y:S03]  /*61c0*/  BSSY B1, `(.L_x_50) ;  /* 0x0000013000017945 */ /* 0x000fe60003800000 */
[----:B------:R-:W-:Y:S01]  /*61d0*/  FMUL R169, R168, R185 ;  /* 0x000000b9a8a97220 */ /* 0x000fe20000400000 */
[----:B------:R-:W-:Y:S01]  /*61e0*/  IMAD.X R203, R181, 0x1, R191, P5 ;  /* 0x00000001b5cb7824 */ /* 0x000fe200028e06bf */
[----:B------:R-:W-:Y:S02]  /*61f0*/  IADD3 R200, P5, R212, R182, RZ ;  /* 0x000000b6d4c87210 */ /* 0x000fe40007fbe0ff */
[----:B------:R-:W-:-:S03]  /*6200*/  FFMA R169, R170, R186, R169 ;  /* 0x000000baaaa97223 */ /* 0x000fc600000000a9 */
[----:B------:R-:W-:Y:S01]  /*6210*/  IMAD.X R201, R197, 0x1, R209, P5 ;  /* 0x00000001c5c97824 */ /* 0x000fe200028e06d1 */
[----:B------:R-:W-:Y:S02]  /*6220*/  ISETP.GT.AND P5, PT, R23, 0x88, P3 ;  /* 0x000000881700780c */ /* 0x000fe40001fa4270 */
[----:B------:R-:W-:-:S04]  /*6230*/  F2FP.F16.F32.PACK_AB R169, RZ, R169 ;  /* 0x000000a9ffa9723e */ /* 0x000fc800000000ff */
[----:B------:R-:W-:Y:S01]  /*6240*/  PRMT R170, R169, 0x7610, R170 ;  /* 0x00007610a9aa7816 */ /* 0x000fe200000000aa */
[----:B------:R-:W-:-:S04]  /*6250*/  IMAD.WIDE.U32 R168, R187, R8, R202 ;  /* 0x00000008bba87225 */ /* 0x000fc800078e00ca */
[----:B------:R0:W-:Y:S01]  /*6260*/  @P4 STG.E.U16 desc[UR40][R200.64], R170 ;  /* 0x000000aac8004986 */ /* 0x0001e2000c101528 */
[----:B------:R-:W-:-:S04]  /*6270*/  IADD3 R210, P4, R4, R168, RZ ;  /* 0x000000a804d27210 */ /* 0x000fc80007f9e0ff */
[----:B------:R-:W-:-:S03]  /*6280*/  IADD3.X R211, R5, R193, R169, P4, !PT ;  /* 0x000000c105d37210 */ /* 0x000fc600027fe4a9 */
[----:B------:R-:W-:-:S04]  /*6290*/  IMAD.WIDE.U32 R210, R17, R192, R210 ;  /* 0x000000c011d27225 */ /* 0x000fc800078e00d2 */
[----:B------:R-:W-:Y:S01]  /*62a0*/  IMAD.IADD R169, R208, 0x1, R211 ;  /* 0x00000001d0a97824 */ /* 0x000fe200078e02d3 */
[----:B------:R-:W-:-:S04]  /*62b0*/  LEA R168, P4, R210, R10, 0x1 ;  /* 0x0000000ad2a87211 */ /* 0x000fc800078808ff */
[----:B------:R-:W-:Y:S01]  /*62c0*/  LEA.HI.X R169, R210, R11, R169, 0x1, P4 ;  /* 0x0000000bd2a97211 */ /* 0x000fe200020f0ca9 */
[----:B0-----:R-:W-:Y:S08]  /*62d0*/  @!P5 BRA `(.L_x_51) ;  /* 0x000000000004d947 */ /* 0x001ff00003800000 */
[----:B------:R0:W5:Y:S02]  /*62e0*/  LDG.E.LTC128B.U16 R213, desc[UR40][R168.64+0x2] ;  /* 0x00000228a8d57981 */ /* 0x000164000c1e1520 */
.L_x_51:
[----:B------:R-:W-:Y:S05]  /*62f0*/  BSYNC B1 ;  /* 0x0000000000017941 */ /* 0x000fea0003800000 */
.L_x_50:
[----:B-----5:R-:W-:Y:S01]  /*6300*/  HADD2.F32 R170, -RZ, R213.H0_H0 ;  /* 0x200000d5ffaa7230 */ /* 0x020fe20000004100 */
[----:B------:R-:W-:Y:S04]  /*6310*/  BSSY B1, `(.L_x_52) ;  /* 0x000000a000017945 */ /* 0x000fe80003800000 */
[----:B------:R-:W-:-:S04]  /*6320*/  FMUL R170, R170, R185 ;  /* 0x000000b9aaaa7220 */ /* 0x000fc80000400000 */
[----:B------:R-:W-:Y:S01]  /*6330*/  FFMA R171, R171, R186, R170 ;  /* 0x000000baabab7223 */ /* 0x000fe200000000aa */
[----:B------:R-:W-:-:S04]  /*6340*/  IADD3 R170, P4, R212, R206, RZ ;  /* 0x000000ced4aa7210 */ /* 0x000fc80007f9e0ff */
[----:B------:R-:W-:Y:S01]  /*6350*/  F2FP.F16.F32.PACK_AB R210, RZ, R171 ;  /* 0x000000abffd2723e */ /* 0x000fe200000000ff */
[----:B------:R-:W-:Y:S01]  /*6360*/  IMAD.X R171, R209, 0x1, R205, P4 ;  /* 0x00000001d1ab7824 */ /* 0x000fe200020e06cd */
[----:B------:R-:W-:-:S04]  /*6370*/  ISETP.GT.AND P4, PT, R23, 0x80, P1 ;  /* 0x000000801700780c */ /* 0x000fc80000f84270 */
[----:B------:R0:W-:Y:S09]  /*6380*/  @P5 STG.E.U16 desc[UR40][R170.64+0x2], R210 ;  /* 0x000002d2aa005986 */ /* 0x0001f2000c101528 */
[----:B------:R-:W-:Y:S05]  /*6390*/  @!P4 BRA `(.L_x_53) ;  /* 0x000000000004c947 */ /* 0x000fea0003800000 */
[----:B------:R0:W5:Y:S02]  /*63a0*/  LDG.E.LTC128B.U16 R213, desc[UR40][R194.64+0x10] ;  /* 0x00001028c2d57981 */ /* 0x000164000c1e1520 */
.L_x_53:
[----:B------:R-:W-:Y:S05]  /*63b0*/  BSYNC B1 ;  /* 0x0000000000017941 */ /* 0x000fea0003800000 */
.L_x_52:
[----:B-----5:R-:W-:Y:S01]  /*63c0*/  HADD2.F32 R196, -RZ, R213.H0_H0 ;  /* 0x200000d5ffc47230 */ /* 0x020fe20000004100 */
[----:B------:R-:W-:Y:S01]  /*63d0*/  ISETP.GT.AND P5, PT, R23, 0x80, P2 ;  /* 0x000000801700780c */ /* 0x000fe200017a4270 */
[----:B------:R-:W-:Y:S03]  /*63e0*/  BSSY B1, `(.L_x_54) ;  /* 0x0000009000017945 */ /* 0x000fe60003800000 */
[----:B------:R-:W-:-:S04]  /*63f0*/  FMUL R183, R196, R185 ;  /* 0x000000b9c4b77220 */ /* 0x000fc80000400000 */
[----:B------:R-:W-:-:S05]  /*6400*/  FFMA R183, R172, R186, R183 ;  /* 0x000000baacb77223 */ /* 0x000fca00000000b7 */
[----:B------:R-:W-:-:S04]  /*6410*/  F2FP.F16.F32.PACK_AB R183, RZ, R183 ;  /* 0x000000b7ffb7723e */ /* 0x000fc800000000ff */
[----:B------:R-:W-:Y:S01]  /*6420*/  PRMT R172, R183, 0x7610, R172 ;  /* 0x00007610b7ac7816 */ /* 0x000fe200000000ac */
[----:B------:R-:W-:-:S05]  /*6430*/  @P4 IMAD.MOV.U32 R183, RZ, RZ, R197 ;  /* 0x000000ffffb74224 */ /* 0x000fca00078e00c5 */
[----:B------:R0:W-:Y:S01]  /*6440*/  @P4 STG.E.U16 desc[UR40][R182.64+0x10], R172 ;  /* 0x000010acb6004986 */ /* 0x0001e2000c101528 */
[----:B------:R-:W-:Y:S05]  /*6450*/  @!P5 BRA `(.L_x_55) ;  /* 0x000000000004d947 */ /* 0x000fea0003800000 */
[----:B------:R0:W5:Y:S02]  /*6460*/  LDG.E.LTC128B.U16 R213, desc[UR40][R194.64+0x12] ;  /* 0x00001228c2d57981 */ /* 0x000164000c1e1520 */
.L_x_55:
[----:B------:R-:W-:Y:S05]  /*6470*/  BSYNC B1 ;  /* 0x0000000000017941 */ /* 0x000fea0003800000 */
.L_x_54:
[----:B0----5:R-:W-:Y:S01]  /*6480*/  HADD2.F32 R172, -RZ, R213.H0_H0 ;  /* 0x200000d5ffac7230 */ /* 0x021fe20000004100 */
[----:B------:R-:W-:Y:S01]  /*6490*/  ISETP.GT.AND P4, PT, R23, 0x88, P1 ;  /* 0x000000881700780c */ /* 0x000fe20000f84270 */
[----:B------:R-:W-:Y:S03]  /*64a0*/  BSSY B1, `(.L_x_56) ;  /* 0x0000007000017945 */ /* 0x000fe60003800000 */
[----:B------:R-:W-:-:S04]  /*64b0*/  FMUL R172, R172, R185 ;  /* 0x000000b9acac7220 */ /* 0x000fc80000400000 */
[----:B------:R-:W-:-:S05]  /*64c0*/  FFMA R172, R173, R186, R172 ;  /* 0x000000baadac7223 */ /* 0x000fca00000000ac */
[----:B------:R-:W-:-:S05]  /*64d0*/  F2FP.F16.F32.PACK_AB R172, RZ, R172 ;  /* 0x000000acffac723e */ /* 0x000fca00000000ff */
[----:B------:R0:W-:Y:S01]  /*64e0*/  @P5 STG.E.U16 desc[UR40][R204.64+0x12], R172 ;  /* 0x000012accc005986 */ /* 0x0001e2000c101528 */
[----:B------:R-:W-:Y:S05]  /*64f0*/  @!P4 BRA `(.L_x_57) ;  /* 0x000000000004c947 */ /* 0x000fea0003800000 */
[----:B------:R0:W5:Y:S02]  /*6500*/  LDG.E.LTC128B.U16 R213, desc[UR40][R168.64+0x10] ;  /* 0x00001028a8d57981 */ /* 0x000164000c1e1520 */
.L_x_57:
[----:B------:R-:W-:Y:S05]  /*6510*/  BSYNC B1 ;  /* 0x0000000000017941 */ /* 0x000fea0003800000 */
.L_x_56:
[----:B0----5:R-:W-:Y:S01]  /*6520*/  HADD2.F32 R172, -RZ, R213.H0_H0 ;  /* 0x200000d5ffac7230 */ /* 0x021fe20000004100 */
[----:B------:R-:W-:Y:S01]  /*6530*/  ISETP.GT.AND P5, PT, R23, 0x88, P2 ;  /* 0x000000881700780c */ /* 0x000fe200017a4270 */
[----:B------:R-:W-:Y:S01]  /*6540*/  IMAD.WIDE.U32 R198, R8, 0x78, R198 ;  /* 0x0000007808c67825 */ /* 0x000fe200078e00c6 */
[----:B------:R-:W-:Y:S03]  /*6550*/  BSSY B1, `(.L_x_58) ;  /* 0x000000a000017945 */ /* 0x000fe60003800000 */
[----:B------:R-:W-:Y:S01]  /*6560*/  FMUL R173, R172, R185 ;  /* 0x000000b9acad7220 */ /* 0x000fe20000400000 */
[----:B------:R-:W-:-:S03]  /*6570*/  IMAD.IADD R197, R9, 0x1, R199 ;  /* 0x0000000109c57824 */ /* 0x000fc600078e02c7 */
[----:B------:R-:W-:-:S05]  /*6580*/  FFMA R173, R174, R186, R173 ;  /* 0x000000baaead7223 */ /* 0x000fca00000000ad */
[----:B------:R-:W-:-:S04]  /*6590*/  F2FP.F16.F32.PACK_AB R173, RZ, R173 ;  /* 0x000000adffad723e */ /* 0x000fc800000000ff */
[----:B------:R-:W-:-:S05]  /*65a0*/  PRMT R172, R173, 0x7610, R172 ;  /* 0x00007610adac7816 */ /* 0x000fca00000000ac */
[----:B------:R0:W-:Y:S01]  /*65b0*/  @P4 STG.E.U16 desc[UR40][R200.64+0x10], R172 ;  /* 0x000010acc8004986 */ /* 0x0001e2000c101528 */
[----:B------:R-:W-:Y:S01]  /*65c0*/  IADD3 R173, P4, R12, R198, RZ ;  /* 0x000000c60cad7210 */ /* 0x000fe20007f9e0ff */
[----:B------:R-:W-:-:S12]  /*65d0*/  @!P5 BRA `(.L_x_59) ;  /* 0x000000000004d947 */ /* 0x000fd80003800000 */
[----:B------:R0:W5:Y:S02]  /*65e0*/  LDG.E.LTC128B.U16 R213, desc[UR40][R168.64+0x12] ;  /* 0x00001228a8d57981 */ /* 0x000164000c1e1520 */
.L_x_59:
[----:B------:R-:W-:Y:S05]  /*65f0*/  BSYNC B1 ;  /* 0x0000000000017941 */ /* 0x000fea0003800000 */
.L_x_58:
[----:B0----5:R-:W-:Y:S01]  /*6600*/  HADD2.F32 R172, -RZ, R213.H0_H0 ;  /* 0x200000d5ffac7230 */ /* 0x021fe20000004100 */
[----:B------:R-:W-:Y:S01]  /*6610*/  PRMT R200, R213, 0x7610, R200 ;  /* 0x00007610d5c87816 */ /* 0x000fe200000000c8 */
[----:B------:R-:W-:Y:S01]  /*6620*/  IMAD.X R174, R197, 0x1, R15, P4 ;  /* 0x00000001c5ae7824 */ /* 0x000fe200020e060f */
[C---:B------:R-:W-:Y:S02]  /*6630*/  LEA R182, P4, R173.reuse, R10, 0x1 ;  /* 0x0000000aadb67211 */ /* 0x040fe400078808ff */
[----:B------:R-:W-:Y:S02]  /*6640*/  FMUL R172, R172, R185 ;  /* 0x000000b9acac7220 */ /* 0x000fe40000400000 */
[----:B------:R-:W-:Y:S01]  /*6650*/  LEA.HI.X R183, R173, R11, R174, 0x1, P4 ;  /* 0x0000000badb77211 */ /* 0x000fe200020f0cae */
[----:B------:R-:W-:Y:S02]  /*6660*/  IMAD.MOV.U32 R173, RZ, RZ, R171 ;  /* 0x000000ffffad7224 */ /* 0x000fe400078e00ab */
[----:B------:R-:W-:Y:S01]  /*6670*/  FFMA R172, R175, R186, R172 ;  /* 0x000000baafac7223 */ /* 0x000fe200000000ac */
[----:B------:R-:W-:-:S04]  /*6680*/  ISETP.GT.AND P4, PT, R23, 0x100, P0 ;  /* 0x000001001700780c */ /* 0x000fc80000784270 */
[----:B------:R-:W-:-:S04]  /*6690*/  F2FP.F16.F32.PACK_AB R172, RZ, R172 ;  /* 0x000000acffac723e */ /* 0x000fc800000000ff */
[----:B------:R-:W-:Y:S01]  /*66a0*/  PRMT R196, R172, 0x7610, R196 ;  /* 0x00007610acc47816 */ /* 0x000fe200000000c4 */
[----:B------:R-:W-:-:S05]  /*66b0*/  IMAD.MOV.U32 R172, RZ, RZ, R170 ;  /* 0x000000ffffac7224 */ /* 0x000fca00078e00aa */
[----:B------:R-:W-:Y:S04]  /*66c0*/  @P5 STG.E.U16 desc[UR40][R172.64+0x12], R196 ;  /* 0x000012c4ac005986 */ /* 0x000fe8000c101528 */
[----:B------:R0:W2:Y:S01]  /*66d0*/  @P4 LDG.E.LTC128B.U16 R200, desc[UR40][R182.64] ;  /* 0x00000028b6c84981 */ /* 0x0000a2000c1e1520 */
[----:B------:R-:W-:Y:S01]  /*66e0*/  IMAD.WIDE.U32 R180, R8, 0x78, R180 ;  /* 0x0000007808b47825 */ /* 0x000fe200078e00b4 */
[----:B------:R-:W-:Y:S01]  /*66f0*/  SHF.L.U64.HI R199, R6, 0x9, R7 ;  /* 0x0000000906c77819 */ /* 0x000fe20000010207 */
[----:B------:R-:W-:Y:S01]  /*6700*/  BSSY B1, `(.L_x_60) ;  /* 0x0000016000017945 */ /* 0x000fe20003800000 */
[----:B------:R-:W-:-:S04]  /*6710*/  IADD3 R180, P5, R190, R180, RZ ;  /* 0x000000b4beb47210 */ /* 0x000fc80007fbe0ff */
[----:B------:R-:W-:-:S03]  /*6720*/  IADD3.X R181, R191, R9, R181, P5, !PT ;  /* 0x00000009bfb57210 */ /* 0x000fc60002ffe4b5 */
[----:B------:R-:W-:-:S03]  /*6730*/  IMAD.WIDE.U32 R170, R187, R8, R180 ;  /* 0x00000008bbaa7225 */ /* 0x000fc600078e00b4 */
[----:B------:R-:W-:-:S04]  /*6740*/  IADD3 R170, P5, R4, R170, RZ ;  /* 0x000000aa04aa7210 */ /* 0x000fc80007fbe0ff */
[----:B------:R-:W-:-:S03]  /*6750*/  IADD3.X R171, R5, R193, R171, P5, !PT ;  /* 0x000000c105ab7210 */ /* 0x000fc60002ffe4ab */
[----:B0-----:R-:W-:-:S04]  /*6760*/  IMAD.WIDE.U32 R182, R17, R192, R170 ;  /* 0x000000c011b67225 */ /* 0x001fc800078e00aa */
[----:B--2---:R-:W-:-:S05]  /*6770*/  HADD2.F32 R174, -RZ, R200.H0_H0 ;  /* 0x200000c8ffae7230 */ /* 0x004fca0000004100 */
[----:B------:R-:W-:Y:S01]  /*6780*/  FMUL R175, R174, R185 ;  /* 0x000000b9aeaf7220 */ /* 0x000fe20000400000 */
[----:B------:R-:W-:-:S03]  /*6790*/  LEA R174, P5, R6, R20, 0x9 ;  /* 0x0000001406ae7211 */ /* 0x000fc600078a48ff */
[----:B------:R-:W-:-:S05]  /*67a0*/  FFMA R175, R160, R186, R175 ;  /* 0x000000baa0af7223 */ /* 0x000fca00000000af */
[----:B------:R-:W-:Y:S01]  /*67b0*/  F2FP.F16.F32.PACK_AB R160, RZ, R175 ;  /* 0x000000afffa0723e */ /* 0x000fe200000000ff */
[----:B------:R-:W-:Y:S01]  /*67c0*/  IMAD.X R175, R199, 0x1, R21, P5 ;  /* 0x00000001c7af7824 */ /* 0x000fe200028e0615 */
[----:B------:R-:W-:Y:S02]  /*67d0*/  LEA R170, P5, R182, R10, 0x1 ;  /* 0x0000000ab6aa7211 */ /* 0x000fe400078a08ff */
[----:B------:R-:W-:Y:S01]  /*67e0*/  PRMT R171, R160, 0x7610, R171 ;  /* 0x00007610a0ab7816 */ /* 0x000fe200000000ab */
[----:B------:R-:W-:-:S04]  /*67f0*/  IMAD.IADD R160, R208, 0x1, R183 ;  /* 0x00000001d0a07824 */ /* 0x000fc800078e02b7 */
[----:B------:R0:W-:Y:S01]  /*6800*/  @P4 STG.E.U16 desc[UR40][R174.64], R171 ;  /* 0x000000abae004986 */ /* 0x0001e2000c101528 */
[----:B------:R-:W-:Y:S02]  /*6810*/  ISETP.GT.AND P4, PT, R23, 0x100, P3 ;  /* 0x000001001700780c */ /* 0x000fe40001f84270 */
[----:B0-----:R-:W-:Y:S02]  /*6820*/  LEA.HI.X R171, R182, R11, R160, 0x1, P5 ;  /* 0x0000000bb6ab7211 */ /* 0x001fe400028f0ca0 */
[----:B------:R-:W-:-:S09]  /*6830*/  IADD3 R198, P5, R190, R198, RZ ;  /* 0x000000c6bec67210 */ /* 0x000fd20007fbe0ff */
[----:B------:R-:W-:Y:S05]  /*6840*/  @!P4 BRA `(.L_x_61) ;  /* 0x000000000004c947 */ /* 0x000fea0003800000 */
[----:B------:R0:W5:Y:S02]  /*6850*/  LDG.E.LTC128B.U16 R200, desc[UR40][R170.64+0x2] ;  /* 0x00000228aac87981 */ /* 0x000164000c1e1520 */
.L_x_61:
[----:B------:R-:W-:Y:S05]  /*6860*/  BSYNC B1 ;  /* 0x0000000000017941 */ /* 0x000fea0003800000 */
.L_x_60:
[----:B-----5:R-:W-:Y:S01]  /*6870*/  HADD2.F32 R160, -RZ, R200.H0_H0 ;  /* 0x200000c8ffa07230 */ /* 0x020fe20000004100 */
[----:B------:R-:W-:Y:S01]  /*6880*/  BSSY B1, `(.L_x_62) ;  /* 0x0000018000017945 */ /* 0x000fe20003800000 */
[----:B------:R-:W-:Y:S01]  /*6890*/  IMAD.X R199, R197, 0x1, R191, P5 ;  /* 0x00000001c5c77824 */ /* 0x000fe200028e06bf */
[----:B------:R-:W-:Y:S01]  /*68a0*/  IADD3 R183, P5, R198, R12, RZ ;  /* 0x0000000cc6b77210 */ /* 0x000fe20007fbe0ff */
[----:B------:R-:W-:-:S04]  /*68b0*/  IMAD.WIDE.U32 R202, R8, 0x78, R202 ;  /* 0x0000007808ca7825 */ /* 0x000fc800078e00ca */
[----:B------:R-:W-:Y:S01]  /*68c0*/  FMUL R182, R160, R185 ;  /* 0x000000b9a0b67220 */ /* 0x000fe20000400000 */
[----:B------:R-:W-:Y:S01]  /*68d0*/  IMAD.X R196, R199, 0x1, R15, P5 ;  /* 0x00000001c7c47824 */ /* 0x000fe200028e060f */
[----:B------:R-:W-:Y:S02]  /*68e0*/  LEA R160, P5, R183, R10, 0x1 ;  /* 0x0000000ab7a07211 */ /* 0x000fe400078a08ff */
[----:B------:R-:W-:Y:S01]  /*68f0*/  FFMA R182, R161, R186, R182 ;  /* 0x000000baa1b67223 */ /* 0x000fe200000000b6 */
[----:B------:R-:W-:Y:S01]  /*6900*/  IMAD.WIDE.U32 R198, R8, 0x78, R198 ;  /* 0x0000007808c67825 */ /* 0x000fe200078e00c6 */
[----:B------:R-:W-:-:S03]  /*6910*/  LEA.HI.X R161, R183, R11, R196, 0x1, P5 ;  /* 0x0000000bb7a17211 */ /* 0x000fc600028f0cc4 */
[----:B------:R-:W-:Y:S02]  /*6920*/  F2FP.F16.F32.PACK_AB R183, RZ, R182 ;  /* 0x000000b6ffb7723e */ /* 0x000fe400000000ff */
[----:B------:R-:W-:Y:S02]  /*6930*/  IADD3 R182, P5, R190, R202, RZ ;  /* 0x000000cabeb67210 */ /* 0x000fe40007fbe0ff */
[----:B------:R-:W-:Y:S02]  /*6940*/  PRMT R197, R183, 0x7610, R197 ;  /* 0x00007610b7c57816 */ /* 0x000fe400000000c5 */
[----:B------:R-:W-:Y:S01]  /*6950*/  IADD3.X R183, R191, R9, R203, P5, !PT ;  /* 0x00000009bfb77210 */ /* 0x000fe20002ffe4cb */
[----:B------:R-:W-:Y:S02]  /*6960*/  IMAD.IADD R203, R9, 0x1, R199 ;  /* 0x0000000109cb7824 */ /* 0x000fe400078e02c7 */
[----:B------:R2:W-:Y:S01]  /*6970*/  @P4 STG.E.U16 desc[UR40][R174.64+0x2], R197 ;  /* 0x000002c5ae004986 */ /* 0x0005e2000c101528 */
[----:B------:R-:W-:-:S04]  /*6980*/  IADD3 R201, P4, P5, R12, R198, R190 ;  /* 0x000000c60cc97210 */ /* 0x000fc80007d9e0be */
[----:B------:R-:W-:Y:S02]  /*6990*/  IADD3.X R202, R15, R203, R191, P4, P5 ;  /* 0x000000cb0fca7210 */ /* 0x000fe400027ea4bf */
[----:B------:R-:W-:Y:S01]  /*69a0*/  ISETP.GT.AND P4, PT, R23, 0x108, P0 ;  /* 0x000001081700780c */ /* 0x000fe20000784270 */
[----:B--2---:R-:W-:-:S03]  /*69b0*/  IMAD.WIDE.U32 R196, R187, R8, R182 ;  /* 0x00000008bbc47225 */ /* 0x004fc600078e00b6 */
[----:B------:R-:W-:-:S04]  /*69c0*/  IADD3 R196, P5, R4, R196, RZ ;  /* 0x000000c404c47210 */ /* 0x000fc80007fbe0ff */
[----:B------:R-:W-:-:S05]  /*69d0*/  IADD3.X R197, R5, R193, R197, P5, !PT ;  /* 0x000000c105c57210 */ /* 0x000fca0002ffe4c5 */
[----:B------:R-:W-:Y:S05]  /*69e0*/  @!P4 BRA `(.L_x_63) ;  /* 0x000000000004c947 */ /* 0x000fea0003800000 */
[----:B------:R2:W5:Y:S02]  /*69f0*/  LDG.E.LTC128B.U16 R200, desc[UR40][R160.64] ;  /* 0x00000028a0c87981 */ /* 0x000564000c1e1520 */
.L_x_63:
[----:B------:R-:W-:Y:S05]  /*6a00*/  BSYNC B1 ;  /* 0x0000000000017941 */ /* 0x000fea0003800000 */
.L_x_62:
[----:B--2--5:R-:W-:Y:S01]  /*6a10*/  HADD2.F32 R160, -RZ, R200.H0_H0 ;  /* 0x200000c8ffa07230 */ /* 0x024fe20000004100 */
[----:B------:R-:W-:Y:S01]  /*6a20*/  BSSY B1, `(.L_x_64) ;  /* 0x000000e000017945 */ /* 0x000fe20003800000 */
[----:B------:R-:W-:-:S04]  /*6a30*/  IMAD.WIDE.U32 R196, R17, R192, R196 ;  /* 0x000000c011c47225 */ /* 0x000fc800078e00c4 */
[----:B------:R-:W-:Y:S01]  /*6a40*/  FMUL R161, R160, R185 ;  /* 0x000000b9a0a17220 */ /* 0x000fe20000400000 */
[----:B------:R-:W-:Y:S01]  /*6a50*/  IMAD.IADD R197, R208, 0x1, R197 ;  /* 0x00000001d0c57824 */ /* 0x000fe200078e02c5 */
[----:B------:R-:W-:Y:S02]  /*6a60*/  LEA R160, P5, R196, R10, 0x1 ;  /* 0x0000000ac4a07211 */ /* 0x000fe400078a08ff */
[----:B------:R-:W-:Y:S02]  /*6a70*/  FFMA R162, R162, R186, R161 ;  /* 0x000000baa2a27223 */ /* 0x000fe400000000a1 */
[----:B------:R-:W-:Y:S02]  /*6a80*/  LEA.HI.X R161, R196, R11, R197, 0x1, P5 ;  /* 0x0000000bc4a17211 */ /* 0x000fe400028f0cc5 */
[----:B------:R-:W-:Y:S02]  /*6a90*/  IADD3 R196, P5, R174, R212, RZ ;  /* 0x000000d4aec47210 */ /* 0x000fe40007fbe0ff */
[----:B------:R-:W-:-:S03]  /*6aa0*/  F2FP.F16.F32.PACK_AB R162, RZ, R162 ;  /* 0x000000a2ffa2723e */ /* 0x000fc600000000ff */
[----:B------:R-:W-:Y:S01]  /*6ab0*/  IMAD.X R197, R175, 0x1, R209, P5 ;  /* 0x00000001afc57824 */ /* 0x000fe200028e06d1 */
[----:B------:R-:W-:-:S04]  /*6ac0*/  ISETP.GT.AND P5, PT, R23, 0x108, P3 ;  /* 0x000001081700780c */ /* 0x000fc80001fa4270 */
[----:B------:R2:W-:Y:S09]  /*6ad0*/  @P4 STG.E.U16 desc[UR40][R196.64], R162 ;  /* 0x000000a2c4004986 */ /* 0x0005f2000c101528 */
[----:B------:R-:W-:Y:S05]  /*6ae0*/  @!P5 BRA `(.L_x_65) ;  /* 0x000000000004d947 */ /* 0x000fea0003800000 */
[----:B------:R0:W5:Y:S02]  /*6af0*/  LDG.E.LTC128B.U16 R200, desc[UR40][R160.64+0x2] ;  /* 0x00000228a0c87981 */ /* 0x000164000c1e1520 */
.L_x_65:
[----:B------:R-:W-:Y:S05]  /*6b00*/  BSYNC B1 ;  /* 0x0000000000017941 */ /* 0x000fea0003800000 */
.L_x_64:
[----:B--2--5:R-:W-:Y:S01]  /*6b10*/  HADD2.F32 R162, -RZ, R200.H0_H0 ;  /* 0x200000c8ffa27230 */ /* 0x024fe20000004100 */
        /* <DEDUP_REMOVED lines=10> */
.L_x_67:
[----:B------:R-:W-:Y:S05]  /*6bc0*/  BSYNC B1 ;  /* 0x0000000000017941 */ /* 0x000fea0003800000 */
.L_x_66:
[----:B--2--5:R-:W-:Y:S01]  /*6bd0*/  HADD2.F32 R210, -RZ, R200.H0_H0 ;  /* 0x200000c8ffd27230 */ /* 0x024fe20000004100 */
        /* <DEDUP_REMOVED lines=8> */
.L_x_69:
[----:B------:R-:W-:Y:S05]  /*6c60*/  BSYNC B1 ;  /* 0x0000000000017941 */ /* 0x000fea0003800000 */
.L_x_68:
[----:B-----5:R-:W-:Y:S01]  /*6c70*/  HADD2.F32 R164, -RZ, R200.H0_H0 ;  /* 0x200000c8ffa47230 */ /* 0x020fe20000004100 */
        /* <DEDUP_REMOVED lines=8> */
.L_x_71:
[----:B------:R-:W-:Y:S05]  /*6d00*/  BSYNC B1 ;  /* 0x0000000000017941 */ /* 0x000fea0003800000 */
.L_x_70:
[----:B0----5:R-:W-:Y:S01]  /*6d10*/  HADD2.F32 R164, -RZ, R200.H0_H0 ;  /* 0x200000c8ffa47230 */ /* 0x021fe20000004100 */
[----:B------:R-:W-:Y:S01]  /*6d20*/  ISETP.GT.AND P5, PT, R23, 0x108, P2 ;  /* 0x000001081700780c */ /* 0x000fe200017a4270 */
[----:B------:R-:W-:Y:S03]  /*6d30*/  BSSY B1, `(.L_x_72) ;  /* 0x0000008000017945 */ /* 0x000fe60003800000 */
[----:B------:R-:W-:Y:S01]  /*6d40*/  FMUL R165, R164, R185 ;  /* 0x000000b9a4a57220 */ /* 0x000fe20000400000 */
[----:B------:R-:W-:-:S03]  /*6d50*/  PRMT R164, R200, 0x7610, R164 ;  /* 0x00007610c8a47816 */ /* 0x000fc600000000a4 */
[----:B------:R-:W-:-:S05]  /*6d60*/  FFMA R165, R166, R186, R165 ;  /* 0x000000baa6a57223 */ /* 0x000fca00000000a5 */
[----:B------:R-:W-:-:S05]  /*6d70*/  F2FP.F16.F32.PACK_AB R165, RZ, R165 ;  /* 0x000000a5ffa5723e */ /* 0x000fca00000000ff */
[----:B------:R0:W-:Y:S01]  /*6d80*/  @P4 STG.E.U16 desc[UR40][R196.64+0x10], R165 ;  /* 0x000010a5c4004986 */ /* 0x0001e2000c101528 */
[----:B------:R-:W-:Y:S05]  /*6d90*/  @!P5 BRA `(.L_x_73) ;  /* 0x000000000004d947 */ /* 0x000fea0003800000 */
[----:B------:R0:W5:Y:S02]  /*6da0*/  LDG.E.LTC128B.U16 R164, desc[UR40][R160.64+0x12] ;  /* 0x00001228a0a47981 */ /* 0x000164000c1e1520 */
.L_x_73:
[----:B------:R-:W-:Y:S05]  /*6db0*/  BSYNC B1 ;  /* 0x0000000000017941 */ /* 0x000fea0003800000 */
.L_x_72:
[----:B-----5:R-:W-:Y:S01]  /*6dc0*/  HADD2.F32 R14, -RZ, R164.H0_H0 ;  /* 0x200000a4ff0e7230 */ /* 0x020fe20000004100 */
[----:B------:R-:W-:-:S04]  /*6dd0*/  IADD3 R12, P4, R12, R198, RZ ;  /* 0x000000c60c0c7210 */ /* 0x000fc80007f9e0ff */
[----:B------:R-:W-:Y:S01]  /*6de0*/  FMUL R14, R14, R185 ;  /* 0x000000b90e0e7220 */ /* 0x000fe20000400000 */
[----:B------:R-:W-:-:S03]  /*6df0*/  IMAD.X R15, R203, 0x1, R15, P4 ;  /* 0x00000001cb0f7824 */ /* 0x000fc600020e060f */
[----:B------:R-:W-:-:S05]  /*6e00*/  FFMA R14, R167, R186, R14 ;  /* 0x000000baa70e7223 */ /* 0x000fca000000000e */
[----:B------:R-:W-:-:S04]  /*6e10*/  F2FP.F16.F32.PACK_AB R14, RZ, R14 ;  /* 0x0000000eff0e723e */ /* 0x000fc800000000ff */
[----:B------:R-:W-:Y:S02]  /*6e20*/  PRMT R13, R14, 0x7610, R13 ;  /* 0x000076100e0d7816 */ /* 0x000fe4000000000d */
[----:B------:R-:W-:-:S03]  /*6e30*/  LEA R14, P4, R12, R10, 0x1 ;  /* 0x0000000a0c0e7211 */ /* 0x000fc600078808ff */
[----:B------:R1:W-:Y:S01]  /*6e40*/  @P5 STG.E.U16 desc[UR40][R162.64+0x12], R13 ;  /* 0x0000120da2005986 */ /* 0x0003e2000c101528 */
[----:B------:R-:W-:Y:S02]  /*6e50*/  ISETP.GT.AND P5, PT, R23, 0x180, P0 ;  /* 0x000001801700780c */ /* 0x000fe400007a4270 */
[----:B------:R-:W-:-:S11]  /*6e60*/  LEA.HI.X R15, R12, R11, R15, 0x1, P4 ;  /* 0x0000000b0c0f7211 */ /* 0x000fd600020f0c0f */
[----:B------:R2:W3:Y:S01]  /*6e70*/  @P5 LDG.E.LTC128B.U16 R164, desc[UR40][R14.64] ;  /* 0x000000280ea45981 */ /* 0x0004e2000c1e1520 */
[----:B------:R-:W-:Y:S01]  /*6e80*/  IMAD.WIDE.U32 R180, R8, 0x78, R180 ;  /* 0x0000007808b47825 */ /* 0x000fe200078e00b4 */
[----:B------:R-:W-:Y:S03]  /*6e90*/  BSSY B1, `(.L_x_74) ;  /* 0x0000016000017945 */ /* 0x000fe60003800000 */
[----:B0-----:R-:W-:Y:S01]  /*6ea0*/  IMAD R165, R7, 0x300, RZ ;  /* 0x0000030007a57824 */ /* 0x001fe200078e02ff */
[----:B------:R-:W-:-:S04]  /*6eb0*/  IADD3 R12, P4, R190, R180, RZ ;  /* 0x000000b4be0c7210 */ /* 0x000fc80007f9e0ff */
[----:B-1----:R-:W-:Y:S01]  /*6ec0*/  IADD3.X R13, R191, R9, R181, P4, !PT ;  /* 0x00000009bf0d7210 */ /* 0x002fe200027fe4b5 */
[----:B--2---:R-:W-:-:S04]  /*6ed0*/  IMAD.WIDE.U32 R14, R6, 0x300, R20 ;  /* 0x00000300060e7825 */ /* 0x004fc800078e0014 */
[----:B------:R-:W-:-:S03]  /*6ee0*/  IMAD.WIDE.U32 R12, R187, R8, R12 ;  /* 0x00000008bb0c7225 */ /* 0x000fc600078e000c */
[----:B------:R-:W-:-:S04]  /*6ef0*/  IADD3 R12, P4, R4, R12, RZ ;  /* 0x0000000c040c7210 */ /* 0x000fc80007f9e0ff */
[----:B------:R-:W-:-:S03]  /*6f00*/  IADD3.X R13, R5, R193, R13, P4, !PT ;  /* 0x000000c1050d7210 */ /* 0x000fc600027fe40d */
[----:B------:R-:W-:-:S04]  /*6f10*/  IMAD.WIDE.U32 R12, R17, R192, R12 ;  /* 0x000000c0110c7225 */ /* 0x000fc800078e000c */
[----:B------:R-:W-:Y:S02]  /*6f20*/  IMAD.IADD R13, R208, 0x1, R13 ;  /* 0x00000001d00d7824 */ /* 0x000fe400078e020d */
[----:B---3--:R-:W-:-:S05]  /*6f30*/  HADD2.F32 R162, -RZ, R164.H0_H0 ;  /* 0x200000a4ffa27230 */ /* 0x008fca0000004100 */
[----:B------:R-:W-:Y:S01]  /*6f40*/  FMUL R163, R162, R185 ;  /* 0x000000b9a2a37220 */ /* 0x000fe20000400000 */
[----:B------:R-:W-:-:S03]  /*6f50*/  LEA R162, P4, R12, R10, 0x1 ;  /* 0x0000000a0ca27211 */ /* 0x000fc600078808ff */
[----:B------:R-:W-:-:S05]  /*6f60*/  FFMA R163, R152, R186, R163 ;  /* 0x000000ba98a37223 */ /* 0x000fca00000000a3 */
[----:B------:R-:W-:Y:S02]  /*6f70*/  F2FP.F16.F32.PACK_AB R152, RZ, R163 ;  /* 0x000000a3ff98723e */ /* 0x000fe400000000ff */
[----:B------:R-:W-:Y:S01]  /*6f80*/  LEA.HI.X R163, R12, R11, R13, 0x1, P4 ;  /* 0x0000000b0ca37211 */ /* 0x000fe200020f0c0d */
[----:B------:R-:W-:Y:S01]  /*6f90*/  IMAD.IADD R13, R15, 0x1, R165 ;  /* 0x000000010f0d7824 */ /* 0x000fe200078e02a5 */
[----:B------:R-:W-:Y:S01]  /*6fa0*/  ISETP.GT.AND P4, PT, R23, 0x180, P3 ;  /* 0x000001801700780c */ /* 0x000fe20001f84270 */
[----:B------:R-:W-:-:S05]  /*6fb0*/  @P5 IMAD.MOV.U32 R12, RZ, RZ, R14 ;  /* 0x000000ffff0c5224 */ /* 0x000fca00078e000e */
[----:B------:R0:W-:Y:S07]  /*6fc0*/  @P5 STG.E.U16 desc[UR40][R12.64], R152 ;  /* 0x000000980c005986 */ /* 0x0001ee000c101528 */
[----:B------:R-:W-:Y:S05]  /*6fd0*/  @!P4 BRA `(.L_x_75) ;  /* 0x000000000004c947 */ /* 0x000fea0003800000 */
[----:B------:R1:W5:Y:S02]  /*6fe0*/  LDG.E.LTC128B.U16 R164, desc[UR40][R162.64+0x2] ;  /* 0x00000228a2a47981 */ /* 0x000364000c1e1520 */
.L_x_75:
[----:B------:R-:W-:Y:S05]  /*6ff0*/  BSYNC B1 ;  /* 0x0000000000017941 */ /* 0x000fea0003800000 */
.L_x_74:
[----:B0----5:R-:W-:Y:S01]  /*7000*/  HADD2.F32 R152, -RZ, R164.H0_H0 ;  /* 0x200000a4ff987230 */ /* 0x021fe20000004100 */
[----:B------:R-:W-:Y:S01]  /*7010*/  ISETP.GT.AND P0, PT, R23, 0x188, P0 ;  /* 0x000001881700780c */ /* 0x000fe20000704270 */
[----:B------:R-:W-:Y:S01]  /*7020*/  IMAD.WIDE.U32 R182, R8, 0x78, R182 ;  /* 0x0000007808b67825 */ /* 0x000fe200078e00b6 */
[----:B------:R-:W-:Y:S03]  /*7030*/  BSSY B1, `(.L_x_76) ;  /* 0x0000010000017945 */ /* 0x000fe60003800000 */
[----:B------:R-:W-:Y:S01]  /*7040*/  FMUL R166, R152, R185 ;  /* 0x000000b998a67220 */ /* 0x000fe20000400000 */
[----:B------:R-:W-:Y:S01]  /*7050*/  @P4 IMAD.MOV.U32 R174, RZ, RZ, R14 ;  /* 0x000000ffffae4224 */ /* 0x000fe200078e000e */
[----:B------:R-:W-:Y:S01]  /*7060*/  IADD3 R152, P5, R190, R182, RZ ;  /* 0x000000b6be987210 */ /* 0x000fe20007fbe0ff */
[----:B------:R-:W-:Y:S02]  /*7070*/  @P4 IMAD.MOV.U32 R175, RZ, RZ, R13 ;  /* 0x000000ffffaf4224 */ /* 0x000fe400078e000d */
[----:B------:R-:W-:Y:S01]  /*7080*/  FFMA R166, R153, R186, R166 ;  /* 0x000000ba99a67223 */ /* 0x000fe200000000a6 */
[----:B------:R-:W-:-:S04]  /*7090*/  IADD3.X R153, R191, R9, R183, P5, !PT ;  /* 0x00000009bf997210 */ /* 0x000fc80002ffe4b7 */
[----:B------:R-:W-:Y:S01]  /*70a0*/  F2FP.F16.F32.PACK_AB R166, RZ, R166 ;  /* 0x000000a6ffa6723e */ /* 0x000fe200000000ff */
[----:B------:R-:W-:-:S03]  /*70b0*/  IMAD.WIDE.U32 R152, R187, R8, R152 ;  /* 0x00000008bb987225 */ /* 0x000fc600078e0098 */
[----:B------:R-:W-:Y:S02]  /*70c0*/  PRMT R9, R166, 0x7610, R9 ;  /* 0x00007610a6097816 */ /* 0x000fe40000000009 */
[----:B------:R-:W-:-:S03]  /*70d0*/  IADD3 R166, P5, R4, R152, RZ ;  /* 0x0000009804a67210 */ /* 0x000fc60007fbe0ff */
[----:B------:R0:W-:Y:S01]  /*70e0*/  @P4 STG.E.U16 desc[UR40][R174.64+0x2], R9 ;  /* 0x00000209ae004986 */ /* 0x0001e2000c101528 */
[----:B------:R-:W-:-:S04]  /*70f0*/  LEA R8, P4, R201, R10, 0x1 ;  /* 0x0000000ac9087211 */ /* 0x000fc800078808ff */
[----:B0-----:R-:W-:Y:S01]  /*7100*/  LEA.HI.X R9, R201, R11, R202, 0x1, P4 ;  /* 0x0000000bc9097211 */ /* 0x001fe200020f0cca */
[----:B------:R-:W-:Y:S08]  /*7110*/  @!P0 BRA `(.L_x_77) ;  /* 0x0000000000048947 */ /* 0x000ff00003800000 */
[----:B------:R0:W5:Y:S02]  /*7120*/  LDG.E.LTC128B.U16 R164, desc[UR40][R8.64] ;  /* 0x0000002808a47981 */ /* 0x000164000c1e1520 */
.L_x_77:
[----:B------:R-:W-:Y:S05]  /*7130*/  BSYNC B1 ;  /* 0x0000000000017941 */ /* 0x000fea0003800000 */
.L_x_76:
[----:B-----5:R-:W-:Y:S01]  /*7140*/  HADD2.F32 R4, -RZ, R164.H0_H0 ;  /* 0x200000a4ff047230 */ /* 0x020fe20000004100 */
[----:B------:R-:W-:Y:S01]  /*7150*/  IADD3.X R167, R5, R193, R153, P5, !PT ;  /* 0x000000c105a77210 */ /* 0x000fe20002ffe499 */
[----:B------:R-:W-:Y:S01]  /*7160*/  BSSY B1, `(.L_x_78) ;  /* 0x000000e000017945 */ /* 0x000fe20003800000 */
[----:B------:R-:W-:Y:S02]  /*7170*/  ISETP.GT.AND P3, PT, R23, 0x188, P3 ;  /* 0x000001881700780c */ /* 0x000fe40001f64270 */
[----:B------:R-:W-:Y:S01]  /*7180*/  FMUL R5, R4, R185 ;  /* 0x000000b904057220 */ /* 0x000fe20000400000 */
[----:B------:R-:W-:Y:S01]  /*7190*/  IADD3 R4, P4, R212, R14, RZ ;  /* 0x0000000ed4047210 */ /* 0x000fe20007f9e0ff */
[----:B------:R-:W-:-:S04]  /*71a0*/  IMAD.WIDE.U32 R192, R17, R192, R166 ;  /* 0x000000c011c07225 */ /* 0x000fc800078e00a6 */
[----:B------:R-:W-:Y:S01]  /*71b0*/  FFMA R5, R154, R186, R5 ;  /* 0x000000ba9a057223 */ /* 0x000fe20000000005 */
[----:B------:R-:W-:Y:S01]  /*71c0*/  IMAD.IADD R208, R208, 0x1, R193 ;  /* 0x00000001d0d07824 */ /* 0x000fe200078e02c1 */
[----:B------:R-:W-:-:S03]  /*71d0*/  LEA R10, P5, R192, R10, 0x1 ;  /* 0x0000000ac00a7211 */ /* 0x000fc600078a08ff */
[----:B0-----:R-:W-:Y:S01]  /*71e0*/  F2FP.F16.F32.PACK_AB R8, RZ, R5 ;  /* 0x00000005ff08723e */ /* 0x001fe200000000ff */
[----:B------:R-:W-:Y:S01]  /*71f0*/  IMAD.X R5, R13, 0x1, R209, P4 ;  /* 0x000000010d057824 */ /* 0x000fe200020e06d1 */
[----:B------:R-:W-:-:S04]  /*7200*/  LEA.HI.X R11, R192, R11, R208, 0x1, P5 ;  /* 0x0000000bc00b7211 */ /* 0x000fc800028f0cd0 */
[----:B------:R0:W-:Y:S01]  /*7210*/  @P0 STG.E.U16 desc[UR40][R4.64], R8 ;  /* 0x0000000804000986 */ /* 0x0001e2000c101528 */
[----:B------:R-:W-:Y:S05]  /*7220*/  @!P3 BRA `(.L_x_79) ;  /* 0x000000000004b947 */ /* 0x000fea0003800000 */
[----:B------:R2:W5:Y:S02]  /*7230*/  LDG.E.LTC128B.U16 R164, desc[UR40][R10.64+0x2] ;  /* 0x000002280aa47981 */ /* 0x000564000c1e1520 */
.L_x_79:
[----:B------:R-:W-:Y:S05]  /*7240*/  BSYNC B1 ;  /* 0x0000000000017941 */ /* 0x000fea0003800000 */
.L_x_78:
        /* <DEDUP_REMOVED lines=9> */
.L_x_81:
[----:B------:R-:W-:Y:S05]  /*72e0*/  BSYNC B1 ;  /* 0x0000000000017941 */ /* 0x000fea0003800000 */
.L_x_80:
[----:B0----5:R-:W-:Y:S01]  /*72f0*/  HADD2.F32 R8, -RZ, R164.H0_H0 ;  /* 0x200000a4ff087230 */ /* 0x021fe20000004100 */
[----:B------:R-:W-:Y:S01]  /*7300*/  ISETP.GT.AND P3, PT, R23, 0x180, P2 ;  /* 0x000001801700780c */ /* 0x000fe20001764270 */
[----:B------:R-:W-:Y:S03]  /*7310*/  BSSY B1, `(.L_x_82) ;  /* 0x000000a000017945 */ /* 0x000fe60003800000 */
[----:B------:R-:W-:Y:S01]  /*7320*/  FMUL R9, R8, R185 ;  /* 0x000000b908097220 */ /* 0x000fe20000400000 */
[----:B------:R-:W-:-:S03]  /*7330*/  @P0 IMAD.MOV.U32 R8, RZ, RZ, R14 ;  /* 0x000000ffff080224 */ /* 0x000fc600078e000e */
[----:B------:R-:W-:-:S05]  /*7340*/  FFMA R9, R156, R186, R9 ;  /* 0x000000ba9c097223 */ /* 0x000fca0000000009 */
[----:B------:R-:W-:-:S04]  /*7350*/  F2FP.F16.F32.PACK_AB R9, RZ, R9 ;  /* 0x00000009ff09723e */ /* 0x000fc800000000ff */
[----:B------:R-:W-:Y:S01]  /*7360*/  PRMT R17, R9, 0x7610, R17 ;  /* 0x0000761009117816 */ /* 0x000fe20000000011 */
[----:B------:R-:W-:-:S05]  /*7370*/  @P0 IMAD.MOV.U32 R9, RZ, RZ, R13 ;  /* 0x000000ffff090224 */ /* 0x000fca00078e000d */
[----:B------:R0:W-:Y:S01]  /*7380*/  @P0 STG.E.U16 desc[UR40][R8.64+0x10], R17 ;  /* 0x0000101108000986 */ /* 0x0001e2000c101528 */
[----:B------:R-:W-:Y:S05]  /*7390*/  @!P3 BRA `(.L_x_83) ;  /* 0x000000000004b947 */ /* 0x000fea0003800000 */
[----:B------:R0:W5:Y:S02]  /*73a0*/  LDG.E.LTC128B.U16 R164, desc[UR40][R162.64+0x12] ;  /* 0x00001228a2a47981 */ /* 0x000164000c1e1520 */
.L_x_83:
[----:B------:R-:W-:Y:S05]  /*73b0*/  BSYNC B1 ;  /* 0x0000000000017941 */ /* 0x000fea0003800000 */
.L_x_82:
[----:B0----5:R-:W-:Y:S01]  /*73c0*/  HADD2.F32 R8, -RZ, R164.H0_H0 ;  /* 0x200000a4ff087230 */ /* 0x021fe20000004100 */
[----:B------:R-:W-:Y:S01]  /*73d0*/  ISETP.GT.AND P1, PT, R23, 0x188, P1 ;  /* 0x000001881700780c */ /* 0x000fe20000f24270 */
[----:B------:R-:W-:Y:S01]  /*73e0*/  @P3 IMAD.MOV.U32 R12, RZ, RZ, R14 ;  /* 0x000000ffff0c3224 */ /* 0x000fe200078e000e */
[----:B------:R-:W-:Y:S02]  /*73f0*/  BSSY B1, `(.L_x_84) ;  /* 0x0000007000017945 */ /* 0x000fe40003800000 */
[----:B------:R-:W-:-:S04]  /*7400*/  FMUL R8, R8, R185 ;  /* 0x000000b908087220 */ /* 0x000fc80000400000 */
[----:B------:R-:W-:-:S05]  /*7410*/  FFMA R8, R157, R186, R8 ;  /* 0x000000ba9d087223 */ /* 0x000fca0000000008 */
[----:B------:R-:W-:-:S05]  /*7420*/  F2FP.F16.F32.PACK_AB R8, RZ, R8 ;  /* 0x00000008ff08723e */ /* 0x000fca00000000ff */
[----:B------:R0:W-:Y:S01]  /*7430*/  @P3 STG.E.U16 desc[UR40][R12.64+0x12], R8 ;  /* 0x000012080c003986 */ /* 0x0001e2000c101528 */
[----:B------:R-:W-:Y:S05]  /*7440*/  @!P1 BRA `(.L_x_85) ;  /* 0x0000000000049947 */ /* 0x000fea0003800000 */
[----:B------:R0:W5:Y:S02]  /*7450*/  LDG.E.LTC128B.U16 R164, desc[UR40][R10.64+0x10] ;  /* 0x000010280aa47981 */ /* 0x000164000c1e1520 */
.L_x_85:
[----:B------:R-:W-:Y:S05]  /*7460*/  BSYNC B1 ;  /* 0x0000000000017941 */ /* 0x000fea0003800000 */
.L_x_84:
        /* <DEDUP_REMOVED lines=9> */
.L_x_87:
[----:B------:R-:W-:Y:S05]  /*7500*/  BSYNC B1 ;  /* 0x0000000000017941 */ /* 0x000fea0003800000 */
.L_x_86:
[----:B-----5:R-:W-:Y:S01]  /*7510*/  HADD2.F32 R8, -RZ, R164.H0_H0 ;  /* 0x200000a4ff087230 */ /* 0x020fe20000004100 */
[----:B------:R-:W-:Y:S01]  /*7520*/  ISETP.GT.AND P3, PT, R3, 0x10, PT ;  /* 0x000000100300780c */ /* 0x000fe20003f64270 */
[----:B------:R-:W-:Y:S03]  /*7530*/  BSSY B1, `(.L_x_88) ;  /* 0x0000008000017945 */ /* 0x000fe60003800000 */
[----:B------:R-:W-:Y:S01]  /*7540*/  FMUL R8, R8, R185 ;  /* 0x000000b908087220 */ /* 0x000fe20000400000 */
[----:B------:R-:W-:-:S03]  /*7550*/  ISETP.GT.AND P0, PT, R23, RZ, P3 ;  /* 0x000000ff1700720c */ /* 0x000fc60001f04270 */
[----:B------:R-:W-:-:S05]  /*7560*/  FFMA R8, R159, R186, R8 ;  /* 0x000000ba9f087223 */ /* 0x000fca0000000008 */
[----:B------:R-:W-:-:S05]  /*7570*/  F2FP.F16.F32.PACK_AB R8, RZ, R8 ;  /* 0x00000008ff08723e */ /* 0x000fca00000000ff */
[----:B------:R0:W-:Y:S01]  /*7580*/  @P2 STG.E.U16 desc[UR40][R4.64+0x12], R8 ;  /* 0x0000120804002986 */ /* 0x0001e2000c101528 */
[----:B------:R-:W-:Y:S05]  /*7590*/  @!P0 BRA `(.L_x_89) ;  /* 0x0000000000048947 */ /* 0x000fea0003800000 */
[----:B------:R0:W5:Y:S02]  /*75a0*/  LDG.E.LTC128B.U16 R164, desc[UR40][R188.64+0x20] ;  /* 0x00002028bca47981 */ /* 0x000164000c1e1520 */
.L_x_89:
[----:B------:R-:W-:Y:S05]  /*75b0*/  BSYNC B1 ;  /* 0x0000000000017941 */ /* 0x000fea0003800000 */
.L_x_88:
[----:B0----5:R-:W-:Y:S01]  /*75c0*/  HADD2.F32 R4, -RZ, R164.H0_H0 ;  /* 0x200000a4ff047230 */ /* 0x021fe20000004100 */
        /* <DEDUP_REMOVED lines=9> */
.L_x_91:
[----:B------:R-:W-:Y:S05]  /*7660*/  BSYNC B1 ;  /* 0x0000000000017941 */ /* 0x000fea0003800000 */
.L_x_90:
        /* <DEDUP_REMOVED lines=9> */
.L_x_93:
[----:B------:R-:W-:Y:S05]  /*7700*/  BSYNC B1 ;  /* 0x0000000000017941 */ /* 0x000fea0003800000 */
.L_x_92:
        /* <DEDUP_REMOVED lines=9> */
.L_x_95:
[----:B------:R-:W-:Y:S05]  /*77a0*/  BSYNC B1 ;  /* 0x0000000000017941 */ /* 0x000fea0003800000 */
.L_x_94:
        /* <DEDUP_REMOVED lines=10> */
.L_x_97:
[----:B------:R-:W-:Y:S05]  /*7850*/  BSYNC B1 ;  /* 0x0000000000017941 */ /* 0x000fea0003800000 */
.L_x_96:
        /* <DEDUP_REMOVED lines=10> */
.L_x_99:
[----:B------:R-:W-:Y:S05]  /*7900*/  BSYNC B1 ;  /* 0x0000000000017941 */ /* 0x000fea0003800000 */
.L_x_98:
        /* <DEDUP_REMOVED lines=9> */
.L_x_101:
[----:B------:R-:W-:Y:S05]  /*79a0*/  BSYNC B1 ;  /* 0x0000000000017941 */ /* 0x000fea0003800000 */
.L_x_100:
        /* <DEDUP_REMOVED lines=9> */
.L_x_103:
[----:B------:R-:W-:Y:S05]  /*7a40*/  BSYNC B1 ;  /* 0x0000000000017941 */ /* 0x000fea0003800000 */
.L_x_102:
        /* <DEDUP_REMOVED lines=9> */
.L_x_105:
[----:B------:R-:W-:Y:S05]  /*7ae0*/  BSYNC B1 ;  /* 0x0000000000017941 */ /* 0x000fea0003800000 */
.L_x_104:
        /* <DEDUP_REMOVED lines=9> */
.L_x_107:
[----:B------:R-:W-:Y:S05]  /*7b80*/  BSYNC B1 ;  /* 0x0000000000017941 */ /* 0x000fea0003800000 */
.L_x_106:
        /* <DEDUP_REMOVED lines=9> */
.L_x_109:
[----:B------:R-:W-:Y:S05]  /*7c20*/  BSYNC B1 ;  /* 0x0000000000017941 */ /* 0x000fea0003800000 */
.L_x_108:
        /* <DEDUP_REMOVED lines=9> */
.L_x_111:
[----:B------:R-:W-:Y:S05]  /*7cc0*/  BSYNC B1 ;  /* 0x0000000000017941 */ /* 0x000fea0003800000 */
.L_x_110:
        /* <DEDUP_REMOVED lines=9> */
.L_x_113:
[----:B------:R-:W-:Y:S05]  /*7d60*/  BSYNC B1 ;  /* 0x0000000000017941 */ /* 0x000fea0003800000 */
.L_x_112:
        /* <DEDUP_REMOVED lines=9> */
.L_x_115:
[----:B------:R-:W-:Y:S05]  /*7e00*/  BSYNC B1 ;  /* 0x0000000000017941 */ /* 0x000fea0003800000 */
.L_x_114:
        /* <DEDUP_REMOVED lines=9> */
.L_x_117:
[----:B------:R-:W-:Y:S05]  /*7ea0*/  BSYNC B1 ;  /* 0x0000000000017941 */ /* 0x000fea0003800000 */
.L_x_116:
        /* <DEDUP_REMOVED lines=9> */
.L_x_119:
[----:B------:R-:W-:Y:S05]  /*7f40*/  BSYNC B1 ;  /* 0x0000000000017941 */ /* 0x000fea0003800000 */
.L_x_118:
[----:B-----5:R-:W-:Y:S01]  /*7f50*/  HADD2.F32 R4, -RZ, R164.H0_H0 ;  /* 0x200000a4ff047230 */ /* 0x020fe20000004100 */
[----:B------:R-:W-:-:S04]  /*7f60*/  ISETP.GT.AND P5, PT, R23, 0x100, P3 ;  /* 0x000001001700780c */ /* 0x000fc80001fa4270 */
[----:B------:R-:W-:-:S04]  /*7f70*/  FMUL R4, R4, R185 ;  /* 0x000000b904047220 */ /* 0x000fc80000400000 */
[----:B------:R-:W-:-:S05]  /*7f80*/  FFMA R4, R143, R186, R4 ;  /* 0x000000ba8f047223 */ /* 0x000fca0000000004 */
[----:B------:R-:W-:-:S04]  /*7f90*/  F2FP.F16.F32.PACK_AB R4, RZ, R4 ;  /* 0x00000004ff04723e */ /* 0x000fc800000000ff */
[----:B------:R-:W-:-:S05]  /*7fa0*/  PRMT R8, R4, 0x7610, R8 ;  /* 0x0000761004087816 */ /* 0x000fca0000000008 */
[----:B------:R0:W-:Y:S04]  /*7fb0*/  @P4 STG.E.U16 desc[UR40][R172.64+0x32], R8 ;  /* 0x00003208ac004986 */ /* 0x0001e8000c101528 */
[----:B------:R-:W2:Y:S01]  /*7fc0*/  @P5 LDG.E.LTC128B.U16 R164, desc[UR40][R170.64+0x20] ;  /* 0x00002028aaa45981 */ /* 0x000ea2000c1e1520 */
[C---:B------:R-:W-:Y:S01]  /*7fd0*/  IMAD.SHL.U32 R9, R6.reuse, 0x100, RZ ;  /* 0x0000010006097824 */ /* 0x040fe200078e00ff */
[----:B------:R-:W-:Y:S01]  /*7fe0*/  SHF.L.U64.HI R13, R6, 0x8, R7 ;  /* 0x00000008060d7819 */ /* 0x000fe20000010207 */
[----:B------:R-:W-:Y:S03]  /*7ff0*/  BSSY B1, `(.L_x_120) ;  /* 0x000000b000017945 */ /* 0x000fe60003800000 */
[----:B------:R-:W-:-:S05]  /*8000*/  IADD3 R206, P4, R9, R206, RZ ;  /* 0x000000ce09ce7210 */ /* 0x000fca0007f9e0ff */
[----:B------:R-:W-:Y:S01]  /*8010*/  IMAD.X R207, R13, 0x1, R205, P4 ;  /* 0x000000010dcf7824 */ /* 0x000fe200020e06cd */
[----:B------:R-:W-:Y:S01]  /*8020*/  ISETP.GT.AND P4, PT, R23, 0x100, P2 ;  /* 0x000001001700780c */ /* 0x000fe20001784270 */
[----:B--2---:R-:W-:-:S05]  /*8030*/  HADD2.F32 R4, -RZ, R164.H0_H0 ;  /* 0x200000a4ff047230 */ /* 0x004fca0000004100 */
[----:B0-----:R-:W-:-:S04]  /*8040*/  FMUL R5, R4, R185 ;  /* 0x000000b904057220 */ /* 0x001fc80000400000 */
[----:B------:R-:W-:-:S05]  /*8050*/  FFMA R5, R128, R186, R5 ;  /* 0x000000ba80057223 */ /* 0x000fca0000000005 */
[----:B------:R-:W-:-:S05]  /*8060*/  F2FP.F16.F32.PACK_AB R5, RZ, R5 ;  /* 0x00000005ff05723e */ /* 0x000fca00000000ff */
[----:B------:R0:W-:Y:S01]  /*8070*/  @P5 STG.E.U16 desc[UR40][R206.64+0x20], R5 ;  /* 0x00002005ce005986 */ /* 0x0001e2000c101528 */
[----:B------:R-:W-:Y:S05]  /*8080*/  @!P4 BRA `(.L_x_121) ;  /* 0x000000000004c947 */ /* 0x000fea0003800000 */
[----:B------:R2:W5:Y:S02]  /*8090*/  LDG.E.LTC128B.U16 R164, desc[UR40][R170.64+0x22] ;  /* 0x00002228aaa47981 */ /* 0x000564000c1e1520 */
.L_x_121:
[----:B------:R-:W-:Y:S05]  /*80a0*/  BSYNC B1 ;  /* 0x0000000000017941 */ /* 0x000fea0003800000 */
.L_x_120:
[----:B-----5:R-:W-:Y:S01]  /*80b0*/  HADD2.F32 R4, -RZ, R164.H0_H0 ;  /* 0x200000a4ff047230 */ /* 0x020fe20000004100 */
[----:B------:R-:W-:-:S04]  /*80c0*/  ISETP.GT.AND P5, PT, R23, 0x108, P3 ;  /* 0x000001081700780c */ /* 0x000fc80001fa4270 */
[----:B------:R-:W-:-:S04]  /*80d0*/  FMUL R4, R4, R185 ;  /* 0x000000b904047220 */ /* 0x000fc80000400000 */
[----:B------:R-:W-:-:S05]  /*80e0*/  FFMA R4, R129, R186, R4 ;  /* 0x000000ba81047223 */ /* 0x000fca0000000004 */
[----:B------:R-:W-:-:S04]  /*80f0*/  F2FP.F16.F32.PACK_AB R4, RZ, R4 ;  /* 0x00000004ff04723e */ /* 0x000fc800000000ff */
[----:B------:R-:W-:-:S05]  /*8100*/  PRMT R6, R4, 0x7610, R6 ;  /* 0x0000761004067816 */ /* 0x000fca0000000006 */
[----:B------:R1:W-:Y:S04]  /*8110*/  @P4 STG.E.U16 desc[UR40][R206.64+0x22], R6 ;  /* 0x00002206ce004986 */ /* 0x0003e8000c101528 */
[----:B------:R-:W3:Y:S02]  /*8120*/  @P5 LDG.E.LTC128B.U16 R164, desc[UR40][R160.64+0x20] ;  /* 0x00002028a0a45981 */ /* 0x000ee4000c1e1520 */
[----:B---3--:R-:W-:-:S05]  /*8130*/  HADD2.F32 R4, -RZ, R164.H0_H0 ;  /* 0x200000a4ff047230 */ /* 0x008fca0000004100 */
[----:B0-----:R-:W-:Y:S01]  /*8140*/  FMUL R5, R4, R185 ;  /* 0x000000b904057220 */ /* 0x001fe20000400000 */
[----:B------:R-:W-:-:S03]  /*8150*/  IADD3 R4, P4, R212, R206, RZ ;  /* 0x000000ced4047210 */ /* 0x000fc60007f9e0ff */
[----:B------:R-:W-:Y:S02]  /*8160*/  FFMA R130, R130, R186, R5 ;  /* 0x000000ba82827223 */ /* 0x000fe40000000005 */
[----:B------:R-:W-:Y:S01]  /*8170*/  IMAD.X R5, R209, 0x1, R207, P4 ;  /* 0x00000001d1057824 */ /* 0x000fe200020e06cf */
[----:B------:R-:W-:Y:S02]  /*8180*/  ISETP.GT.AND P4, PT, R23, 0x108, P2 ;  /* 0x000001081700780c */ /* 0x000fe40001784270 */
[----:B------:R-:W-:-:S05]  /*8190*/  F2FP.F16.F32.PACK_AB R130, RZ, R130 ;  /* 0x00000082ff82723e */ /* 0x000fca00000000ff */
[----:B------:R0:W-:Y:S06]  /*81a0*/  @P5 STG.E.U16 desc[UR40][R4.64+0x20], R130 ;  /* 0x0000208204005986 */ /* 0x0001ec000c101528 */
[----:B------:R-:W1:Y:S01]  /*81b0*/  @P4 LDG.E.LTC128B.U16 R164, desc[UR40][R160.64+0x22] ;  /* 0x00002228a0a44981 */ /* 0x000e62000c1e1520 */
[----:B------:R-:W-:Y:S01]  /*81c0*/  BSSY B1, `(.L_x_122) ;  /* 0x000000b000017945 */ /* 0x000fe20003800000 */
[----:B-1----:R-:W-:-:S05]  /*81d0*/  HADD2.F32 R6, -RZ, R164.H0_H0 ;  /* 0x200000a4ff067230 */ /* 0x002fca0000004100 */
[----:B------:R-:W-:Y:S01]  /*81e0*/  FMUL R8, R6, R185 ;  /* 0x000000b906087220 */ /* 0x000fe20000400000 */
[----:B------:R-:W-:-:S03]  /*81f0*/  IADD3 R6, P5, R206, R212, RZ ;  /* 0x000000d4ce067210 */ /* 0x000fc60007fbe0ff */
[----:B------:R-:W-:Y:S02]  /*8200*/  FFMA R8, R131, R186, R8 ;  /* 0x000000ba83087223 */ /* 0x000fe40000000008 */
[----:B------:R-:W-:Y:S01]  /*8210*/  IMAD.X R7, R207, 0x1, R209, P5 ;  /* 0x00000001cf077824 */ /* 0x000fe200028e06d1 */
[----:B------:R-:W-:Y:S02]  /*8220*/  ISETP.GT.AND P5, PT, R23, 0x100, P1 ;  /* 0x000001001700780c */ /* 0x000fe40000fa4270 */
[----:B------:R-:W-:-:S05]  /*8230*/  F2FP.F16.F32.PACK_AB R8, RZ, R8 ;  /* 0x00000008ff08723e */ /* 0x000fca00000000ff */
[----:B------:R0:W-:Y:S06]  /*8240*/  @P4 STG.E.U16 desc[UR40][R6.64+0x22], R8 ;  /* 0x0000220806004986 */ /* 0x0001ec000c101528 */
[----:B------:R-:W-:Y:S05]  /*8250*/  @!P5 BRA `(.L_x_123) ;  /* 0x000000000004d947 */ /* 0x000fea0003800000 */
[----:B------:R1:W5:Y:S02]  /*8260*/  LDG.E.LTC128B.U16 R164, desc[UR40][R170.64+0x30] ;  /* 0x00003028aaa47981 */ /* 0x000364000c1e1520 */
.L_x_123:
[----:B------:R-:W-:Y:S05]  /*8270*/  BSYNC B1 ;  /* 0x0000000000017941 */ /* 0x000fea0003800000 */
.L_x_122:
        /* <DEDUP_REMOVED lines=9> */
.L_x_125:
[----:B------:R-:W-:Y:S05]  /*8310*/  BSYNC B1 ;  /* 0x0000000000017941 */ /* 0x000fea0003800000 */
.L_x_124:
        /* <DEDUP_REMOVED lines=9> */
.L_x_127:
[----:B------:R-:W-:Y:S05]  /*83b0*/  BSYNC B1 ;  /* 0x0000000000017941 */ /* 0x000fea0003800000 */
.L_x_126:
        /* <DEDUP_REMOVED lines=9> */
.L_x_129:
[----:B------:R-:W-:Y:S05]  /*8450*/  BSYNC B1 ;  /* 0x0000000000017941 */ /* 0x000fea0003800000 */
.L_x_128:
        /* <DEDUP_REMOVED lines=9> */
.L_x_131:
[----:B------:R-:W-:Y:S05]  /*84f0*/  BSYNC B1 ;  /* 0x0000000000017941 */ /* 0x000fea0003800000 */
.L_x_130:
[----:B0----5:R-:W-:Y:S01]  /*8500*/  HADD2.F32 R6, -RZ, R164.H0_H0 ;  /* 0x200000a4ff067230 */ /* 0x021fe20000004100 */
[----:B------:R-:W-:Y:S04]  /*8510*/  BSSY B1, `(.L_x_132) ;  /* 0x000000a000017945 */ /* 0x000fe80003800000 */
        /* <DEDUP_REMOVED lines=9> */
.L_x_133:
[----:B------:R-:W-:Y:S05]  /*85b0*/  BSYNC B1 ;  /* 0x0000000000017941 */ /* 0x000fea0003800000 */
.L_x_132:
        /* <DEDUP_REMOVED lines=9> */
.L_x_135:
[----:B------:R-:W-:Y:S05]  /*8650*/  BSYNC B1 ;  /* 0x0000000000017941 */ /* 0x000fea0003800000 */
.L_x_134:
[----:B0----5:R-:W-:Y:S01]  /*8660*/  HADD2.F32 R8, -RZ, R164.H0_H0 ;  /* 0x200000a4ff087230 */ /* 0x021fe20000004100 */
[----:B------:R-:W-:Y:S01]  /*8670*/  IADD3 R14, P4, R212, R6, RZ ;  /* 0x00000006d40e7210 */ /* 0x000fe20007f9e0ff */
[----:B------:R-:W-:Y:S01]  /*8680*/  BSSY B1, `(.L_x_136) ;  /* 0x0000009000017945 */ /* 0x000fe20003800000 */
[----:B------:R-:W-:Y:S02]  /*8690*/  ISETP.GT.AND P2, PT, R23, 0x188, P2 ;  /* 0x000001881700780c */ /* 0x000fe40001744270 */
[----:B------:R-:W-:-:S04]  /*86a0*/  FMUL R15, R8, R185 ;  /* 0x000000b9080f7220 */ /* 0x000fc80000400000 */
[----:B------:R-:W-:-:S05]  /*86b0*/  FFMA R15, R122, R186, R15 ;  /* 0x000000ba7a0f7223 */ /* 0x000fca000000000f */
[----:B------:R-:W-:Y:S01]  /*86c0*/  F2FP.F16.F32.PACK_AB R8, RZ, R15 ;  /* 0x0000000fff08723e */ /* 0x000fe200000000ff */
[----:B------:R-:W-:-:S05]  /*86d0*/  IMAD.X R15, R209, 0x1, R7, P4 ;  /* 0x00000001d10f7824 */ /* 0x000fca00020e0607 */
[----:B------:R0:W-:Y:S01]  /*86e0*/  @P3 STG.E.U16 desc[UR40][R14.64+0x20], R8 ;  /* 0x000020080e003986 */ /* 0x0001e2000c101528 */
[----:B------:R-:W-:Y:S05]  /*86f0*/  @!P2 BRA `(.L_x_137) ;  /* 0x000000000004a947 */ /* 0x000fea0003800000 */
[----:B------:R0:W5:Y:S02]  /*8700*/  LDG.E.LTC128B.U16 R164, desc[UR40][R10.64+0x22] ;  /* 0x000022280aa47981 */ /* 0x000164000c1e1520 */
.L_x_137:
[----:B------:R-:W-:Y:S05]  /*8710*/  BSYNC B1 ;  /* 0x0000000000017941 */ /* 0x000fea0003800000 */
.L_x_136:
[----:B0----5:R-:W-:Y:S01]  /*8720*/  HADD2.F32 R8, -RZ, R164.H0_H0 ;  /* 0x200000a4ff087230 */ /* 0x021fe20000004100 */
[----:B------:R-:W-:Y:S01]  /*8730*/  IADD3 R212, P4, P5, R212, R206, R9 ;  /* 0x000000ced4d47210 */ /* 0x000fe20007d9e009 */
[----:B------:R-:W-:Y:S01]  /*8740*/  BSSY B1, `(.L_x_138) ;  /* 0x0000009000017945 */ /* 0x000fe20003800000 */
[----:B------:R-:W-:Y:S02]  /*8750*/  ISETP.GT.AND P3, PT, R23, 0x180, P1 ;  /* 0x000001801700780c */ /* 0x000fe40000f64270 */
[----:B------:R-:W-:Y:S01]  /*8760*/  FMUL R8, R8, R185 ;  /* 0x000000b908087220 */ /* 0x000fe20000400000 */
[----:B------:R-:W-:-:S03]  /*8770*/  IADD3.X R213, R209, R207, R13, P4, P5 ;  /* 0x000000cfd1d57210 */ /* 0x000fc600027ea40d */
[----:B------:R-:W-:-:S05]  /*8780*/  FFMA R8, R123, R186, R8 ;  /* 0x000000ba7b087223 */ /* 0x000fca0000000008 */
[----:B------:R-:W-:-:S05]  /*8790*/  F2FP.F16.F32.PACK_AB R8, RZ, R8 ;  /* 0x00000008ff08723e */ /* 0x000fca00000000ff */
[----:B------:R0:W-:Y:S01]  /*87a0*/  @P2 STG.E.U16 desc[UR40][R212.64+0x22], R8 ;  /* 0x00002208d4002986 */ /* 0x0001e2000c101528 */
[----:B------:R-:W-:Y:S05]  /*87b0*/  @!P3 BRA `(.L_x_139) ;  /* 0x000000000004b947 */ /* 0x000fea0003800000 */
[----:B------:R0:W5:Y:S02]  /*87c0*/  LDG.E.LTC128B.U16 R164, desc[UR40][R162.64+0x30] ;  /* 0x00003028a2a47981 */ /* 0x000164000c1e1520 */
.L_x_139:
[----:B------:R-:W-:Y:S05]  /*87d0*/  BSYNC B1 ;  /* 0x0000000000017941 */ /* 0x000fea0003800000 */
.L_x_138:
        /* <DEDUP_REMOVED lines=9> */
.L_x_141:
[----:B------:R-:W-:Y:S05]  /*8870*/  BSYNC B1 ;  /* 0x0000000000017941 */ /* 0x000fea0003800000 */
.L_x_140:
        /* <DEDUP_REMOVED lines=9> */
.L_x_143:
[----:B------:R-:W-:Y:S05]  /*8910*/  BSYNC B1 ;  /* 0x0000000000017941 */ /* 0x000fea0003800000 */
.L_x_142:
[----:B0----5:R-:W-:Y:S01]  /*8920*/  HADD2.F32 R8, -RZ, R164.H0_H0 ;  /* 0x200000a4ff087230 */ /* 0x021fe20000004100 */
[----:B------:R-:W-:Y:S01]  /*8930*/  ISETP.GT.AND P0, PT, R23, 0x188, P0 ;  /* 0x000001881700780c */ /* 0x000fe20000704270 */
[----:B------:R-:W-:Y:S03]  /*8940*/  BSSY B1, `(.L_x_144) ;  /* 0x000000a000017945 */ /* 0x000fe60003800000 */
[----:B------:R-:W-:Y:S01]  /*8950*/  FMUL R9, R8, R185 ;  /* 0x000000b908097220 */ /* 0x000fe20000400000 */
[----:B------:R-:W-:-:S03]  /*8960*/  IMAD.MOV.U32 R8, RZ, RZ, R14 ;  /* 0x000000ffff087224 */ /* 0x000fc600078e000e */
[----:B------:R-:W-:-:S05]  /*8970*/  FFMA R9, R126, R186, R9 ;  /* 0x000000ba7e097223 */ /* 0x000fca0000000009 */
[----:B------:R-:W-:-:S04]  /*8980*/  F2FP.F16.F32.PACK_AB R9, RZ, R9 ;  /* 0x00000009ff09723e */ /* 0x000fc800000000ff */
[----:B------:R-:W-:Y:S01]  /*8990*/  PRMT R12, R9, 0x7610, R12 ;  /* 0x00007610090c7816 */ /* 0x000fe2000000000c */
[----:B------:R-:W-:-:S05]  /*89a0*/  IMAD.MOV.U32 R9, RZ, RZ, R15 ;  /* 0x000000ffff097224 */ /* 0x000fca00078e000f */
[----:B------:R0:W-:Y:S01]  /*89b0*/  @P1 STG.E.U16 desc[UR40][R8.64+0x30], R12 ;  /* 0x0000300c08001986 */ /* 0x0001e2000c101528 */
[----:B------:R-:W-:Y:S05]  /*89c0*/  @!P0 BRA `(.L_x_145) ;  /* 0x0000000000048947 */ /* 0x000fea0003800000 */
[----:B------:R0:W5:Y:S02]  /*89d0*/  LDG.E.LTC128B.U16 R164, desc[UR40][R10.64+0x32] ;  /* 0x000032280aa47981 */ /* 0x000164000c1e1520 */
.L_x_145:
[----:B------:R-:W-:Y:S05]  /*89e0*/  BSYNC B1 ;  /* 0x0000000000017941 */ /* 0x000fea0003800000 */
.L_x_144:
        /* <DEDUP_REMOVED lines=10> */
.L_x_147:
[----:B------:R-:W-:Y:S05]  /*8a90*/  BSYNC B1 ;  /* 0x0000000000017941 */ /* 0x000fea0003800000 */
.L_x_146:
        /* <DEDUP_REMOVED lines=10> */
.L_x_149:
[----:B------:R-:W-:Y:S05]  /*8b40*/  BSYNC B1 ;  /* 0x0000000000017941 */ /* 0x000fea0003800000 */
.L_x_148:
        /* <DEDUP_REMOVED lines=9> */
.L_x_151:
[----:B------:R-:W-:Y:S05]  /*8be0*/  BSYNC B1 ;  /* 0x0000000000017941 */ /* 0x000fea0003800000 */
.L_x_150:
        /* <DEDUP_REMOVED lines=9> */
.L_x_153:
[----:B------:R-:W-:Y:S05]  /*8c80*/  BSYNC B1 ;  /* 0x0000000000017941 */ /* 0x000fea0003800000 */
.L_x_152:
        /* <DEDUP_REMOVED lines=10> */
.L_x_155:
[----:B------:R-:W-:Y:S05]  /*8d30*/  BSYNC B1 ;  /* 0x0000000000017941 */ /* 0x000fea0003800000 */
.L_x_154:
        /* <DEDUP_REMOVED lines=10> */
.L_x_157:
[----:B------:R-:W-:Y:S05]  /*8de0*/  BSYNC B1 ;  /* 0x0000000000017941 */ /* 0x000fea0003800000 */
.L_x_156:
        /* <DEDUP_REMOVED lines=9> */
.L_x_159:
[----:B------:R-:W-:Y:S05]  /*8e80*/  BSYNC B1 ;  /* 0x0000000000017941 */ /* 0x000fea0003800000 */
.L_x_158:
        /* <DEDUP_REMOVED lines=9> */
.L_x_161:
[----:B------:R-:W-:Y:S05]  /*8f20*/  BSYNC B1 ;  /* 0x0000000000017941 */ /* 0x000fea0003800000 */
.L_x_160:
        /* <DEDUP_REMOVED lines=9> */
.L_x_163:
[----:B------:R-:W-:Y:S05]  /*8fc0*/  BSYNC B1 ;  /* 0x0000000000017941 */ /* 0x000fea0003800000 */
.L_x_162:
        /* <DEDUP_REMOVED lines=9> */
.L_x_165:
[----:B------:R-:W-:Y:S05]  /*9060*/  BSYNC B1 ;  /* 0x0000000000017941 */ /* 0x000fea0003800000 */
.L_x_164:
        /* <DEDUP_REMOVED lines=9> */
.L_x_167:
[----:B------:R-:W-:Y:S05]  /*9100*/  BSYNC B1 ;  /* 0x0000000000017941 */ /* 0x000fea0003800000 */
.L_x_166:
        /* <DEDUP_REMOVED lines=9> */
.L_x_169:
[----:B------:R-:W-:Y:S05]  /*91a0*/  BSYNC B1 ;  /* 0x0000000000017941 */ /* 0x000fea0003800000 */
.L_x_168:
        /* <DEDUP_REMOVED lines=9> */
.L_x_171:
[----:B------:R-:W-:Y:S05]  /*9240*/  BSYNC B1 ;  /* 0x0000000000017941 */ /* 0x000fea0003800000 */
.L_x_170:
        /* <DEDUP_REMOVED lines=9> */
.L_x_173:
[----:B------:R-:W-:Y:S05]  /*92e0*/  BSYNC B1 ;  /* 0x0000000000017941 */ /* 0x000fea0003800000 */
.L_x_172:
        /* <DEDUP_REMOVED lines=9> */
.L_x_175:
[----:B------:R-:W-:Y:S05]  /*9380*/  BSYNC B1 ;  /* 0x0000000000017941 */ /* 0x000fea0003800000 */
.L_x_174:
        /* <DEDUP_REMOVED lines=9> */
.L_x_177:
[----:B------:R-:W-:Y:S05]  /*9420*/  BSYNC B1 ;  /* 0x0000000000017941 */ /* 0x000fea0003800000 */
.L_x_176:
        /* <DEDUP_REMOVED lines=9> */
.L_x_179:
[----:B------:R-:W-:Y:S05]  /*94c0*/  BSYNC B1 ;  /* 0x0000000000017941 */ /* 0x000fea0003800000 */
.L_x_178:
        /* <DEDUP_REMOVED lines=9> */
.L_x_181:
[----:B------:R-:W-:Y:S05]  /*9560*/  BSYNC B1 ;  /* 0x0000000000017941 */ /* 0x000fea0003800000 */
.L_x_180:
        /* <DEDUP_REMOVED lines=9> */
.L_x_183:
[----:B------:R-:W-:Y:S05]  /*9600*/  BSYNC B1 ;  /* 0x0000000000017941 */ /* 0x000fea0003800000 */
.L_x_182:
        /* <DEDUP_REMOVED lines=9> */
.L_x_185:
[----:B------:R-:W-:Y:S05]  /*96a0*/  BSYNC B1 ;  /* 0x0000000000017941 */ /* 0x000fea0003800000 */
.L_x_184:
        /* <DEDUP_REMOVED lines=9> */
.L_x_187:
[----:B------:R-:W-:Y:S05]  /*9740*/  BSYNC B1 ;  /* 0x0000000000017941 */ /* 0x000fea0003800000 */
.L_x_186:
        /* <DEDUP_REMOVED lines=9> */
.L_x_189:
[----:B------:R-:W-:Y:S05]  /*97e0*/  BSYNC B1 ;  /* 0x0000000000017941 */ /* 0x000fea0003800000 */
.L_x_188:
        /* <DEDUP_REMOVED lines=9> */
.L_x_191:
[----:B------:R-:W-:Y:S05]  /*9880*/  BSYNC B1 ;  /* 0x0000000000017941 */ /* 0x000fea0003800000 */
.L_x_190:
        /* <DEDUP_REMOVED lines=9> */
.L_x_193:
[----:B------:R-:W-:Y:S05]  /*9920*/  BSYNC B1 ;  /* 0x0000000000017941 */ /* 0x000fea0003800000 */
.L_x_192:
        /* <DEDUP_REMOVED lines=9> */
.L_x_195:
[----:B------:R-:W-:Y:S05]  /*99c0*/  BSYNC B1 ;  /* 0x0000000000017941 */ /* 0x000fea0003800000 */
.L_x_194:
        /* <DEDUP_REMOVED lines=9> */
.L_x_197:
[----:B------:R-:W-:Y:S05]  /*9a60*/  BSYNC B1 ;  /* 0x0000000000017941 */ /* 0x000fea0003800000 */
.L_x_196:
        /* <DEDUP_REMOVED lines=9> */
.L_x_199:
[----:B------:R-:W-:Y:S05]  /*9b00*/  BSYNC B1 ;  /* 0x0000000000017941 */ /* 0x000fea0003800000 */
.L_x_198:
        /* <DEDUP_REMOVED lines=9> */
.L_x_201:
[----:B------:R-:W-:Y:S05]  /*9ba0*/  BSYNC B1 ;  /* 0x0000000000017941 */ /* 0x000fea0003800000 */
.L_x_200:
        /* <DEDUP_REMOVED lines=9> */
.L_x_203:
[----:B------:R-:W-:Y:S05]  /*9c40*/  BSYNC B1 ;  /* 0x0000000000017941 */ /* 0x000fea0003800000 */
.L_x_202:
        /* <DEDUP_REMOVED lines=9> */
.L_x_205:
[----:B------:R-:W-:Y:S05]  /*9ce0*/  BSYNC B1 ;  /* 0x0000000000017941 */ /* 0x000fea0003800000 */
.L_x_204:
        /* <DEDUP_REMOVED lines=9> */
.L_x_207:
[----:B------:R-:W-:Y:S05]  /*9d80*/  BSYNC B1 ;  /* 0x0000000000017941 */ /* 0x000fea0003800000 */
.L_x_206:
        /* <DEDUP_REMOVED lines=9> */
.L_x_209:
[----:B------:R-:W-:Y:S05]  /*9e20*/  BSYNC B1 ;  /* 0x0000000000017941 */ /* 0x000fea0003800000 */
.L_x_208:
        /* <DEDUP_REMOVED lines=10> */
.L_x_211:
[----:B------:R-:W-:Y:S05]  /*9ed0*/  BSYNC B1 ;  /* 0x0000000000017941 */ /* 0x000fea0003800000 */
.L_x_210:
        /* <DEDUP_REMOVED lines=10> */
.L_x_213:
[----:B------:R-:W-:Y:S05]  /*9f80*/  BSYNC B1 ;  /* 0x0000000000017941 */ /* 0x000fea0003800000 */
.L_x_212:
        /* <DEDUP_REMOVED lines=9> */
.L_x_215:
[----:B------:R-:W-:Y:S05]  /*a020*/  BSYNC B1 ;  /* 0x0000000000017941 */ /* 0x000fea0003800000 */
.L_x_214:
        /* <DEDUP_REMOVED lines=9> */
.L_x_217:
[----:B------:R-:W-:Y:S05]  /*a0c0*/  BSYNC B1 ;  /* 0x0000000000017941 */ /* 0x000fea0003800000 */
.L_x_216:
        /* <DEDUP_REMOVED lines=10> */
.L_x_219:
[----:B------:R-:W-:Y:S05]  /*a170*/  BSYNC B1 ;  /* 0x0000000000017941 */ /* 0x000fea0003800000 */
.L_x_218:
        /* <DEDUP_REMOVED lines=10> */
.L_x_221:
[----:B------:R-:W-:Y:S05]  /*a220*/  BSYNC B1 ;  /* 0x0000000000017941 */ /* 0x000fea0003800000 */
.L_x_220:
        /* <DEDUP_REMOVED lines=9> */
.L_x_223:
[----:B------:R-:W-:Y:S05]  /*a2c0*/  BSYNC B1 ;  /* 0x0000000000017941 */ /* 0x000fea0003800000 */
.L_x_222:
        /* <DEDUP_REMOVED lines=9> */
.L_x_225:
[----:B------:R-:W-:Y:S05]  /*a360*/  BSYNC B1 ;  /* 0x0000000000017941 */ /* 0x000fea0003800000 */
.L_x_224:
        /* <DEDUP_REMOVED lines=9> */
.L_x_227:
[----:B------:R-:W-:Y:S05]  /*a400*/  BSYNC B1 ;  /* 0x0000000000017941 */ /* 0x000fea0003800000 */
.L_x_226:
        /* <DEDUP_REMOVED lines=9> */
.L_x_229:
[----:B------:R-:W-:Y:S05]  /*a4a0*/  BSYNC B1 ;  /* 0x0000000000017941 */ /* 0x000fea0003800000 */
.L_x_228:
        /* <DEDUP_REMOVED lines=9> */
.L_x_231:
[----:B------:R-:W-:Y:S05]  /*a540*/  BSYNC B1 ;  /* 0x0000000000017941 */ /* 0x000fea0003800000 */
.L_x_230:
        /* <DEDUP_REMOVED lines=9> */
.L_x_233:
[----:B------:R-:W-:Y:S05]  /*a5e0*/  BSYNC B1 ;  /* 0x0000000000017941 */ /* 0x000fea0003800000 */
.L_x_232:
        /* <DEDUP_REMOVED lines=9> */
.L_x_235:
[----:B------:R-:W-:Y:S05]  /*a680*/  BSYNC B1 ;  /* 0x0000000000017941 */ /* 0x000fea0003800000 */
.L_x_234:
        /* <DEDUP_REMOVED lines=9> */
.L_x_237:
[----:B------:R-:W-:Y:S05]  /*a720*/  BSYNC B1 ;  /* 0x0000000000017941 */ /* 0x000fea0003800000 */
.L_x_236:
        /* <DEDUP_REMOVED lines=9> */
.L_x_239:
[----:B------:R-:W-:Y:S05]  /*a7c0*/  BSYNC B1 ;  /* 0x0000000000017941 */ /* 0x000fea0003800000 */
.L_x_238:
        /* <DEDUP_REMOVED lines=9> */
.L_x_241:
[----:B------:R-:W-:Y:S05]  /*a860*/  BSYNC B1 ;  /* 0x0000000000017941 */ /* 0x000fea0003800000 */
.L_x_240:
        /* <DEDUP_REMOVED lines=9> */
.L_x_243:
[----:B------:R-:W-:Y:S05]  /*a900*/  BSYNC B1 ;  /* 0x0000000000017941 */ /* 0x000fea0003800000 */
.L_x_242:
        /* <DEDUP_REMOVED lines=9> */
.L_x_245:
[----:B------:R-:W-:Y:S05]  /*a9a0*/  BSYNC B1 ;  /* 0x0000000000017941 */ /* 0x000fea0003800000 */
.L_x_244:
        /* <DEDUP_REMOVED lines=9> */
.L_x_247:
[----:B------:R-:W-:Y:S05]  /*aa40*/  BSYNC B1 ;  /* 0x0000000000017941 */ /* 0x000fea0003800000 */
.L_x_246:
        /* <DEDUP_REMOVED lines=9> */
.L_x_249:
[----:B------:R-:W-:Y:S05]  /*aae0*/  BSYNC B1 ;  /* 0x0000000000017941 */ /* 0x000fea0003800000 */
.L_x_248:
        /* <DEDUP_REMOVED lines=9> */
.L_x_251:
[----:B------:R-:W-:Y:S05]  /*ab80*/  BSYNC B1 ;  /* 0x0000000000017941 */ /* 0x000fea0003800000 */
.L_x_250:
        /* <DEDUP_REMOVED lines=9> */
.L_x_253:
[----:B------:R-:W-:Y:S05]  /*ac20*/  BSYNC B1 ;  /* 0x0000000000017941 */ /* 0x000fea0003800000 */
.L_x_252:
        /* <DEDUP_REMOVED lines=9> */
.L_x_255:
[----:B------:R-:W-:Y:S05]  /*acc0*/  BSYNC B1 ;  /* 0x0000000000017941 */ /* 0x000fea0003800000 */
.L_x_254:
        /* <DEDUP_REMOVED lines=9> */
.L_x_257:
[----:B------:R-:W-:Y:S05]  /*ad60*/  BSYNC B1 ;  /* 0x0000000000017941 */ /* 0x000fea0003800000 */
.L_x_256:
        /* <DEDUP_REMOVED lines=9> */
.L_x_259:
[----:B------:R-:W-:Y:S05]  /*ae00*/  BSYNC B1 ;  /* 0x0000000000017941 */ /* 0x000fea0003800000 */
.L_x_258:
        /* <DEDUP_REMOVED lines=9> */
.L_x_261:
[----:B------:R-:W-:Y:S05]  /*aea0*/  BSYNC B1 ;  /* 0x0000000000017941 */ /* 0x000fea0003800000 */
.L_x_260:
        /* <DEDUP_REMOVED lines=9> */
.L_x_263:
[----:B------:R-:W-:Y:S05]  /*af40*/  BSYNC B1 ;  /* 0x0000000000017941 */ /* 0x000fea0003800000 */
.L_x_262:
        /* <DEDUP_REMOVED lines=9> */
.L_x_265:
[----:B------:R-:W-:Y:S05]  /*afe0*/  BSYNC B1 ;  /* 0x0000000000017941 */ /* 0x000fea0003800000 */
.L_x_264:
        /* <DEDUP_REMOVED lines=9> */
.L_x_267:
[----:B------:R-:W-:Y:S05]  /*b080*/  BSYNC B1 ;  /* 0x0000000000017941 */ /* 0x000fea0003800000 */
.L_x_266:
        /* <DEDUP_REMOVED lines=9> */
.L_x_269:
[----:B------:R-:W-:Y:S05]  /*b120*/  BSYNC B1 ;  /* 0x0000000000017941 */ /* 0x000fea0003800000 */
.L_x_268:
        /* <DEDUP_REMOVED lines=9> */
.L_x_271:
[----:B------:R-:W-:Y:S05]  /*b1c0*/  BSYNC B1 ;  /* 0x0000000000017941 */ /* 0x000fea0003800000 */
.L_x_270:
        /* <DEDUP_REMOVED lines=9> */
.L_x_273:
[----:B------:R-:W-:Y:S05]  /*b260*/  BSYNC B1 ;  /* 0x0000000000017941 */ /* 0x000fea0003800000 */
.L_x_272:
        /* <DEDUP_REMOVED lines=10> */
.L_x_275:
[----:B------:R-:W-:Y:S05]  /*b310*/  BSYNC B1 ;  /* 0x0000000000017941 */ /* 0x000fea0003800000 */
.L_x_274:
        /* <DEDUP_REMOVED lines=10> */
.L_x_277:
[----:B------:R-:W-:Y:S05]  /*b3c0*/  BSYNC B1 ;  /* 0x0000000000017941 */ /* 0x000fea0003800000 */
.L_x_276:
        /* <DEDUP_REMOVED lines=9> */
.L_x_279:
[----:B------:R-:W-:Y:S05]  /*b460*/  BSYNC B1 ;  /* 0x0000000000017941 */ /* 0x000fea0003800000 */
.L_x_278:
        /* <DEDUP_REMOVED lines=9> */
.L_x_281:
[----:B------:R-:W-:Y:S05]  /*b500*/  BSYNC B1 ;  /* 0x0000000000017941 */ /* 0x000fea0003800000 */
.L_x_280:
        /* <DEDUP_REMOVED lines=10> */
.L_x_283:
[----:B------:R-:W-:Y:S05]  /*b5b0*/  BSYNC B1 ;  /* 0x0000000000017941 */ /* 0x000fea0003800000 */
.L_x_282:
        /* <DEDUP_REMOVED lines=10> */
.L_x_285:
[----:B------:R-:W-:Y:S05]  /*b660*/  BSYNC B1 ;  /* 0x0000000000017941 */ /* 0x000fea0003800000 */
.L_x_284:
        /* <DEDUP_REMOVED lines=9> */
.L_x_287:
[----:B------:R-:W-:Y:S05]  /*b700*/  BSYNC B1 ;  /* 0x0000000000017941 */ /* 0x000fea0003800000 */
.L_x_286:
        /* <DEDUP_REMOVED lines=9> */
.L_x_289:
[----:B------:R-:W-:Y:S05]  /*b7a0*/  BSYNC B1 ;  /* 0x0000000000017941 */ /* 0x000fea0003800000 */
.L_x_288:
        /* <DEDUP_REMOVED lines=9> */
.L_x_291:
[----:B------:R-:W-:Y:S05]  /*b840*/  BSYNC B1 ;  /* 0x0000000000017941 */ /* 0x000fea0003800000 */
.L_x_290:
        /* <DEDUP_REMOVED lines=9> */
.L_x_293:
[----:B------:R-:W-:Y:S05]  /*b8e0*/  BSYNC B1 ;  /* 0x0000000000017941 */ /* 0x000fea0003800000 */
.L_x_292:
        /* <DEDUP_REMOVED lines=9> */
.L_x_295:
[----:B------:R-:W-:Y:S05]  /*b980*/  BSYNC B1 ;  /* 0x0000000000017941 */ /* 0x000fea0003800000 */
.L_x_294:
        /* <DEDUP_REMOVED lines=9> */
.L_x_297:
[----:B------:R-:W-:Y:S05]  /*ba20*/  BSYNC B1 ;  /* 0x0000000000017941 */ /* 0x000fea0003800000 */
.L_x_296:
        /* <DEDUP_REMOVED lines=9> */
.L_x_299:
[----:B------:R-:W-:Y:S05]  /*bac0*/  BSYNC B1 ;  /* 0x0000000000017941 */ /* 0x000fea0003800000 */
.L_x_298:
        /* <DEDUP_REMOVED lines=9> */
.L_x_301:
[----:B------:R-:W-:Y:S05]  /*bb60*/  BSYNC B1 ;  /* 0x0000000000017941 */ /* 0x000fea0003800000 */
.L_x_300:
        /* <DEDUP_REMOVED lines=9> */
.L_x_303:
[----:B------:R-:W-:Y:S05]  /*bc00*/  BSYNC B1 ;  /* 0x0000000000017941 */ /* 0x000fea0003800000 */
.L_x_302:
        /* <DEDUP_REMOVED lines=9> */
.L_x_305:
[----:B------:R-:W-:Y:S05]  /*bca0*/  BSYNC B1 ;  /* 0x0000000000017941 */ /* 0x000fea0003800000 */
.L_x_304:
        /* <DEDUP_REMOVED lines=9> */
.L_x_307:
[----:B------:R-:W-:Y:S05]  /*bd40*/  BSYNC B1 ;  /* 0x0000000000017941 */ /* 0x000fea0003800000 */
.L_x_306:
        /* <DEDUP_REMOVED lines=9> */
.L_x_309:
[----:B------:R-:W-:Y:S05]  /*bde0*/  BSYNC B1 ;  /* 0x0000000000017941 */ /* 0x000fea0003800000 */
.L_x_308:
        /* <DEDUP_REMOVED lines=9> */
.L_x_311:
[----:B------:R-:W-:Y:S05]  /*be80*/  BSYNC B1 ;  /* 0x0000000000017941 */ /* 0x000fea0003800000 */
.L_x_310:
        /* <DEDUP_REMOVED lines=9> */
.L_x_313:
[----:B------:R-:W-:Y:S05]  /*bf20*/  BSYNC B1 ;  /* 0x0000000000017941 */ /* 0x000fea0003800000 */
.L_x_312:
        /* <DEDUP_REMOVED lines=9> */
.L_x_315:
[----:B------:R-:W-:Y:S05]  /*bfc0*/  BSYNC B1 ;  /* 0x0000000000017941 */ /* 0x000fea0003800000 */
.L_x_314:
        /* <DEDUP_REMOVED lines=9> */
.L_x_317:
[----:B------:R-:W-:Y:S05]  /*c060*/  BSYNC B1 ;  /* 0x0000000000017941 */ /* 0x000fea0003800000 */
.L_x_316:
        /* <DEDUP_REMOVED lines=9> */
.L_x_319:
[----:B------:R-:W-:Y:S05]  /*c100*/  BSYNC B1 ;  /* 0x0000000000017941 */ /* 0x000fea0003800000 */
.L_x_318:
        /* <DEDUP_REMOVED lines=9> */
.L_x_321:
[----:B------:R-:W-:Y:S05]  /*c1a0*/  BSYNC B1 ;  /* 0x0000000000017941 */ /* 0x000fea0003800000 */
.L_x_320:
        /* <DEDUP_REMOVED lines=9> */
.L_x_323:
[----:B------:R-:W-:Y:S05]  /*c240*/  BSYNC B1 ;  /* 0x0000000000017941 */ /* 0x000fea0003800000 */
.L_x_322:
        /* <DEDUP_REMOVED lines=9> */
.L_x_325:
[----:B------:R-:W-:Y:S05]  /*c2e0*/  BSYNC B1 ;  /* 0x0000000000017941 */ /* 0x000fea0003800000 */
.L_x_324:
        /* <DEDUP_REMOVED lines=9> */
.L_x_327:
[----:B------:R-:W-:Y:S05]  /*c380*/  BSYNC B1 ;  /* 0x0000000000017941 */ /* 0x000fea0003800000 */
.L_x_326:
        /* <DEDUP_REMOVED lines=9> */
.L_x_329:
[----:B------:R-:W-:Y:S05]  /*c420*/  BSYNC B1 ;  /* 0x0000000000017941 */ /* 0x000fea0003800000 */
.L_x_328:
        /* <DEDUP_REMOVED lines=9> */
.L_x_331:
[----:B------:R-:W-:Y:S05]  /*c4c0*/  BSYNC B1 ;  /* 0x0000000000017941 */ /* 0x000fea0003800000 */
.L_x_330:
        /* <DEDUP_REMOVED lines=9> */
.L_x_333:
[----:B------:R-:W-:Y:S05]  /*c560*/  BSYNC B1 ;  /* 0x0000000000017941 */ /* 0x000fea0003800000 */
.L_x_332:
        /* <DEDUP_REMOVED lines=9> */
.L_x_335:
[----:B------:R-:W-:Y:S05]  /*c600*/  BSYNC B1 ;  /* 0x0000000000017941 */ /* 0x000fea0003800000 */
.L_x_334:
        /* <DEDUP_REMOVED lines=9> */
.L_x_337:
[----:B------:R-:W-:Y:S05]  /*c6a0*/  BSYNC B1 ;  /* 0x0000000000017941 */ /* 0x000fea0003800000 */
.L_x_336:
[----:B------:R-:W-:Y:S05]  /*c6b0*/  @!P0 BRA `(.L_x_338) ;  /* 0x0000002c00208947 */ /* 0x000fea0003800000 */
[----:B-----5:R-:W-:-:S05]  /*c6c0*/  HADD2.F32 R164, -RZ, R164.H0_H0 ;  /* 0x200000a4ffa47230 */ /* 0x020fca0000004100 */
[----:B------:R-:W-:-:S04]  /*c6d0*/  FMUL R164, R164, R185 ;  /* 0x000000b9a4a47220 */ /* 0x000fc80000400000 */
[----:B------:R-:W-:-:S05]  /*c6e0*/  FFMA R164, R31, R186, R164 ;  /* 0x000000ba1fa47223 */ /* 0x000fca00000000a4 */
[----:B------:R-:W-:-:S05]  /*c6f0*/  F2FP.F16.F32.PACK_AB R164, RZ, R164 ;  /* 0x000000a4ffa4723e */ /* 0x000fca00000000ff */
[----:B------:R0:W-:Y:S01]  /*c700*/  STG.E.U16 desc[UR40][R8.64+0x92], R164 ;  /* 0x000092a408007986 */ /* 0x0001e2000c101528 */
[----:B------:R-:W-:Y:S05]  /*c710*/  BRA `(.L_x_338) ;  /* 0x0000002c00087947 */ /* 0x000fea0003800000 */
.L_x_33:
[----:B------:R-:W-:Y:S01]  /*c720*/  ULDC.64 UR4, c[0x0][0x5c0] ;  /* 0x0001700000047ab9 */ /* 0x000fe20000000a00 */
[-C--:B------:R-:W-:Y:S01]  /*c730*/  FMUL R176, R176, R186.reuse ;  /* 0x000000bab0b07220 */ /* 0x080fe20000400000 */
[----:B------:R-:W-:Y:S01]  /*c740*/  LEA R4, P2, R188, UR4, 0x1 ;  /* 0x00000004bc047c11 */ /* 0x000fe2000f8408ff */
[----:B------:R-:W-:Y:S01]  /*c750*/  IMAD.SHL.U32 R13, R6, 0x10, RZ ;  /* 0x00000010060d7824 */ /* 0x000fe200078e00ff */
[----:B------:R-:W-:Y:S01]  /*c760*/  ISETP.GT.AND P3, PT, R3, 0x1, PT ;  /* 0x000000010300780c */ /* 0x000fe20003f64270 */
[----:B------:R-:W-:Y:S01]  /*c770*/  FMUL R177, R177, R186 ;  /* 0x000000bab1b17220 */ /* 0x000fe20000400000 */
[----:B------:R-:W-:Y:S01]  /*c780*/  F2FP.F16.F32.PACK_AB R176, RZ, R176 ;  /* 0x000000b0ffb0723e */ /* 0x000fe200000000ff */
[-C--:B------:R-:W-:Y:S01]  /*c790*/  FMUL R179, R179, R186.reuse ;  /* 0x000000bab3b37220 */ /* 0x080fe20000400000 */
[----:B------:R-:W-:Y:S01]  /*c7a0*/  LEA.HI.X R5, R188, UR5, R197, 0x1, P2 ;  /* 0x00000005bc057c11 */ /* 0x000fe200090f0cc5 */
[-C--:B------:R-:W-:Y:S01]  /*c7b0*/  FMUL R178, R178, R186.reuse ;  /* 0x000000bab2b27220 */ /* 0x080fe20000400000 */
[C---:B------:R-:W-:Y:S01]  /*c7c0*/  ISETP.GT.AND P2, PT, R23.reuse, RZ, P3 ;  /* 0x000000ff1700720c */ /* 0x040fe20001f44270 */
[-C--:B------:R-:W-:Y:S01]  /*c7d0*/  FMUL R180, R180, R186.reuse ;  /* 0x000000bab4b47220 */ /* 0x080fe20000400000 */
[C---:B------:R-:W-:Y:S01]  /*c7e0*/  ISETP.GT.AND P5, PT, R23.reuse, 0x8, P0 ;  /* 0x000000081700780c */ /* 0x040fe200007a4270 */
[----:B------:R-:W-:Y:S01]  /*c7f0*/  @P1 STG.E.U16 desc[UR40][R4.64], R176 ;  /* 0x000000b004001986 */ /* 0x000fe2000c101528 */
[----:B------:R-:W-:Y:S01]  /*c800*/  ISETP.GT.AND P1, PT, R23, 0x8, P3 ;  /* 0x000000081700780c */ /* 0x000fe20001f24270 */
[-C--:B------:R-:W-:Y:S01]  /*c810*/  FMUL R181, R181, R186.reuse ;  /* 0x000000bab5b57220 */ /* 0x080fe20000400000 */
[----:B------:R-:W-:Y:S01]  /*c820*/  SHF.L.U64.HI R11, R6, 0x4, R7 ;  /* 0x00000004060b7819 */ /* 0x000fe20000010207 */
[----:B------:R-:W-:Y:S01]  /*c830*/  FMUL R182, R182, R186 ;  /* 0x000000bab6b67220 */ /* 0x000fe20000400000 */
[----:B------:R-:W-:Y:S01]  /*c840*/  IADD3 R8, P4, R13, R4, RZ ;  /* 0x000000040d087210 */ /* 0x000fe20007f9e0ff */
[-C--:B------:R-:W-:Y:S01]  /*c850*/  FMUL R183, R183, R186.reuse ;  /* 0x000000bab7b77220 */ /* 0x080fe20000400000 */
[----:B------:R-:W-:Y:S01]  /*c860*/  F2FP.F16.F32.PACK_AB R177, RZ, R177 ;  /* 0x000000b1ffb1723e */ /* 0x000fe200000000ff */
[----:B------:R-:W-:Y:S01]  /*c870*/  FMUL R168, R168, R186 ;  /* 0x000000baa8a87220 */ /* 0x000fe20000400000 */
[----:B------:R-:W-:Y:S01]  /*c880*/  F2FP.F16.F32.PACK_AB R179, RZ, R179 ;  /* 0x000000b3ffb3723e */ /* 0x000fe200000000ff */
[----:B------:R-:W-:Y:S01]  /*c890*/  IMAD.X R9, R11, 0x1, R5, P4 ;  /* 0x000000010b097824 */ /* 0x000fe200020e0605 */
[----:B------:R-:W-:Y:S01]  /*c8a0*/  F2FP.F16.F32.PACK_AB R178, RZ, R178 ;  /* 0x000000b2ffb2723e */ /* 0x000fe200000000ff */
[----:B------:R-:W-:Y:S01]  /*c8b0*/  @P2 STG.E.U16 desc[UR40][R4.64+0x2], R177 ;  /* 0x000002b104002986 */ /* 0x000fe2000c101528 */
[----:B------:R-:W-:Y:S01]  /*c8c0*/  ISETP.GT.AND P2, PT, R3, 0x8, PT ;  /* 0x000000080300780c */ /* 0x000fe20003f44270 */
[----:B------:R-:W-:Y:S01]  /*c8d0*/  FMUL R169, R169, R186 ;  /* 0x000000baa9a97220 */ /* 0x000fe20000400000 */
[----:B------:R-:W-:Y:S01]  /*c8e0*/  F2FP.F16.F32.PACK_AB R180, RZ, R180 ;  /* 0x000000b4ffb4723e */ /* 0x000fe200000000ff */
[----:B------:R-:W-:Y:S01]  /*c8f0*/  @P1 STG.E.U16 desc[UR40][R8.64+0x2], R179 ;  /* 0x000002b308001986 */ /* 0x000fe2000c101528 */
[----:B------:R-:W-:Y:S01]  /*c900*/  ISETP.GT.AND P1, PT, R3, 0x9, PT ;  /* 0x000000090300780c */ /* 0x000fe20003f24270 */
[----:B------:R-:W-:Y:S01]  /*c910*/  IMAD R10, R7, 0xf0, RZ ;  /* 0x000000f0070a7824 */ /* 0x000fe200078e02ff */
[----:B------:R-:W-:Y:S01]  /*c920*/  F2FP.F16.F32.PACK_AB R181, RZ, R181 ;  /* 0x000000b5ffb5723e */ /* 0x000fe200000000ff */
[----:B------:R-:W-:Y:S01]  /*c930*/  @P5 STG.E.U16 desc[UR40][R8.64], R178 ;  /* 0x000000b208005986 */ /* 0x000fe2000c101528 */
[C---:B------:R-:W-:Y:S01]  /*c940*/  ISETP.GT.AND P5, PT, R23.reuse, RZ, P2 ;  /* 0x000000ff1700720c */ /* 0x040fe200017a4270 */
[----:B------:R-:W-:Y:S01]  /*c950*/  IMAD.WIDE.U32 R14, R6, 0xf0, R8 ;  /* 0x000000f0060e7825 */ /* 0x000fe200078e0008 */
[----:B------:R-:W-:-:S03]  /*c960*/  ISETP.GT.AND P4, PT, R23, RZ, P1 ;  /* 0x000000ff1700720c */ /* 0x000fc60000f84270 */
[----:B------:R-:W-:Y:S01]  /*c970*/  FMUL R170, R170, R186 ;  /* 0x000000baaaaa7220 */ /* 0x000fe20000400000 */
[----:B------:R-:W-:Y:S01]  /*c980*/  F2FP.F16.F32.PACK_AB R182, RZ, R182 ;  /* 0x000000b6ffb6723e */ /* 0x000fe200000000ff */
[----:B------:R-:W-:Y:S01]  /*c990*/  IMAD.IADD R15, R10, 0x1, R15 ;  /* 0x000000010a0f7824 */ /* 0x000fe200078e020f */
[----:B------:R-:W-:Y:S01]  /*c9a0*/  F2FP.F16.F32.PACK_AB R183, RZ, R183 ;  /* 0x000000b7ffb7723e */ /* 0x000fe200000000ff */
[----:B------:R-:W-:Y:S01]  /*c9b0*/  FMUL R171, R171, R186 ;  /* 0x000000baabab7220 */ /* 0x000fe20000400000 */
[----:B------:R-:W-:Y:S01]  /*c9c0*/  F2FP.F16.F32.PACK_AB R168, RZ, R168 ;  /* 0x000000a8ffa8723e */ /* 0x000fe200000000ff */
[-C--:B------:R-:W-:Y:S01]  /*c9d0*/  FMUL R172, R172, R186.reuse ;  /* 0x000000baacac7220 */ /* 0x080fe20000400000 */
[----:B------:R-:W-:Y:S01]  /*c9e0*/  F2FP.F16.F32.PACK_AB R169, RZ, R169 ;  /* 0x000000a9ffa9723e */ /* 0x000fe200000000ff */
[----:B------:R-:W-:Y:S01]  /*c9f0*/  FMUL R173, R173, R186 ;  /* 0x000000baadad7220 */ /* 0x000fe20000400000 */
[----:B------:R-:W-:Y:S01]  /*ca00*/  F2FP.F16.F32.PACK_AB R170, RZ, R170 ;  /* 0x000000aaffaa723e */ /* 0x000fe200000000ff */
[----:B------:R-:W-:Y:S01]  /*ca10*/  @P5 STG.E.U16 desc[UR40][R4.64+0x10], R180 ;  /* 0x000010b404005986 */ /* 0x000fe2000c101528 */
[C---:B------:R-:W-:Y:S01]  /*ca20*/  ISETP.GT.AND P5, PT, R23.reuse, 0x8, P2 ;  /* 0x000000081700780c */ /* 0x040fe200017a4270 */
[-C--:B------:R-:W-:Y:S01]  /*ca30*/  FMUL R174, R174, R186.reuse ;  /* 0x000000baaeae7220 */ /* 0x080fe20000400000 */
[----:B------:R-:W-:Y:S01]  /*ca40*/  F2FP.F16.F32.PACK_AB R171, RZ, R171 ;  /* 0x000000abffab723e */ /* 0x000fe200000000ff */
[----:B------:R-:W-:Y:S01]  /*ca50*/  @P4 STG.E.U16 desc[UR40][R4.64+0x12], R181 ;  /* 0x000012b504004986 */ /* 0x000fe2000c101528 */
[----:B------:R-:W-:Y:S01]  /*ca60*/  ISETP.GT.AND P4, PT, R23, 0x8, P1 ;  /* 0x000000081700780c */ /* 0x000fe20000f84270 */
[----:B------:R-:W-:Y:S01]  /*ca70*/  FMUL R175, R175, R186 ;  /* 0x000000baafaf7220 */ /* 0x000fe20000400000 */
[----:B------:R-:W-:Y:S01]  /*ca80*/  F2FP.F16.F32.PACK_AB R172, RZ, R172 ;  /* 0x000000acffac723e */ /* 0x000fe200000000ff */
[----:B------:R-:W-:Y:S01]  /*ca90*/  IMAD.SHL.U32 R12, R6, 0x100, RZ ;  /* 0x00000100060c7824 */ /* 0x000fe200078e00ff */
[----:B------:R-:W-:Y:S01]  /*caa0*/  F2FP.F16.F32.PACK_AB R173, RZ, R173 ;  /* 0x000000adffad723e */ /* 0x000fe200000000ff */
[----:B------:R-:W-:Y:S01]  /*cab0*/  FMUL R160, R160, R186 ;  /* 0x000000baa0a07220 */ /* 0x000fe20000400000 */
[----:B------:R-:W-:Y:S01]  /*cac0*/  F2FP.F16.F32.PACK_AB R174, RZ, R174 ;  /* 0x000000aeffae723e */ /* 0x000fe200000000ff */
[-C--:B------:R-:W-:Y:S01]  /*cad0*/  FMUL R161, R161, R186.reuse ;  /* 0x000000baa1a17220 */ /* 0x080fe20000400000 */
[----:B------:R-:W-:Y:S01]  /*cae0*/  F2FP.F16.F32.PACK_AB R175, RZ, R175 ;  /* 0x000000afffaf723e */ /* 0x000fe200000000ff */
[----:B------:R-:W-:Y:S01]  /*caf0*/  @P5 STG.E.U16 desc[UR40][R8.64+0x10], R182 ;  /* 0x000010b608005986 */ /* 0x000fe2000c101528 */
[C---:B------:R-:W-:Y:S01]  /*cb00*/  ISETP.GT.AND P5, PT, R23.reuse, 0x80, P0 ;  /* 0x000000801700780c */ /* 0x040fe200007a4270 */
[----:B------:R-:W-:Y:S01]  /*cb10*/  FMUL R162, R162, R186 ;  /* 0x000000baa2a27220 */ /* 0x000fe20000400000 */
[----:B------:R-:W-:Y:S01]  /*cb20*/  F2FP.F16.F32.PACK_AB R160, RZ, R160 ;  /* 0x000000a0ffa0723e */ /* 0x000fe200000000ff */
[----:B------:R-:W-:Y:S01]  /*cb30*/  @P4 STG.E.U16 desc[UR40][R8.64+0x12], R183 ;  /* 0x000012b708004986 */ /* 0x000fe2000c101528 */
[----:B------:R-:W-:Y:S01]  /*cb40*/  ISETP.GT.AND P4, PT, R23, 0x80, P3 ;  /* 0x000000801700780c */ /* 0x000fe20001f84270 */
[-C--:B------:R-:W-:Y:S01]  /*cb50*/  FMUL R163, R163, R186.reuse ;  /* 0x000000baa3a37220 */ /* 0x080fe20000400000 */
[----:B------:R-:W-:Y:S01]  /*cb60*/  F2FP.F16.F32.PACK_AB R161, RZ, R161 ;  /* 0x000000a1ffa1723e */ /* 0x000fe200000000ff */
[----:B------:R-:W-:Y:S01]  /*cb70*/  FMUL R164, R164, R186 ;  /* 0x000000baa4a47220 */ /* 0x000fe20000400000 */
[----:B------:R-:W-:Y:S01]  /*cb80*/  F2FP.F16.F32.PACK_AB R162, RZ, R162 ;  /* 0x000000a2ffa2723e */ /* 0x000fe200000000ff */
[-C--:B------:R-:W-:Y:S01]  /*cb90*/  FMUL R165, R165, R186.reuse ;  /* 0x000000baa5a57220 */ /* 0x080fe20000400000 */
[----:B------:R-:W-:Y:S01]  /*cba0*/  F2FP.F16.F32.PACK_AB R163, RZ, R163 ;  /* 0x000000a3ffa3723e */ /* 0x000fe200000000ff */
[----:B------:R-:W-:Y:S01]  /*cbb0*/  FMUL R166, R166, R186 ;  /* 0x000000baa6a67220 */ /* 0x000fe20000400000 */
[----:B------:R-:W-:Y:S01]  /*cbc0*/  F2FP.F16.F32.PACK_AB R164, RZ, R164 ;  /* 0x000000a4ffa4723e */ /* 0x000fe200000000ff */
[----:B------:R0:W-:Y:S01]  /*cbd0*/  @P5 STG.E.U16 desc[UR40][R14.64], R168 ;  /* 0x000000a80e005986 */ /* 0x0001e2000c101528 */
[----:B------:R-:W-:Y:S01]  /*cbe0*/  IADD3 R20, P5, R13, R14, RZ ;  /* 0x0000000e0d147210 */ /* 0x000fe20007fbe0ff */
[-C--:B------:R-:W-:Y:S01]  /*cbf0*/  FMUL R167, R167, R186.reuse ;  /* 0x000000baa7a77220 */ /* 0x080fe20000400000 */
[----:B------:R-:W-:Y:S01]  /*cc00*/  F2FP.F16.F32.PACK_AB R165, RZ, R165 ;  /* 0x000000a5ffa5723e */ /* 0x000fe200000000ff */
[----:B------:R-:W-:Y:S01]  /*cc10*/  @P4 STG.E.U16 desc[UR40][R14.64+0x2], R169 ;  /* 0x000002a90e004986 */ /* 0x000fe2000c101528 */
[----:B------:R-:W-:Y:S01]  /*cc20*/  ISETP.GT.AND P4, PT, R23, 0x88, P0 ;  /* 0x000000881700780c */ /* 0x000fe20000784270 */
[----:B------:R-:W-:Y:S01]  /*cc30*/  IMAD.X R21, R11, 0x1, R15, P5 ;  /* 0x000000010b157824 */ /* 0x000fe200028e060f */
[----:B------:R-:W-:Y:S01]  /*cc40*/  ISETP.GT.AND P5, PT, R23, 0x88, P3 ;  /* 0x000000881700780c */ /* 0x000fe20001fa4270 */
[----:B------:R-:W-:Y:S01]  /*cc50*/  FMUL R154, R154, R186 ;  /* 0x000000ba9a9a7220 */ /* 0x000fe20000400000 */
[----:B------:R-:W-:Y:S01]  /*cc60*/  F2FP.F16.F32.PACK_AB R166, RZ, R166 ;  /* 0x000000a6ffa6723e */ /* 0x000fe200000000ff */
[-C--:B------:R-:W-:Y:S01]  /*cc70*/  FMUL R155, R155, R186.reuse ;  /* 0x000000ba9b9b7220 */ /* 0x080fe20000400000 */
[----:B------:R-:W-:Y:S01]  /*cc80*/  F2FP.F16.F32.PACK_AB R167, RZ, R167 ;  /* 0x000000a7ffa7723e */ /* 0x000fe200000000ff */
[----:B------:R-:W-:Y:S01]  /*cc90*/  FMUL R156, R156, R186 ;  /* 0x000000ba9c9c7220 */ /* 0x000fe20000400000 */
[----:B------:R-:W-:Y:S01]  /*cca0*/  F2FP.F16.F32.PACK_AB R154, RZ, R154 ;  /* 0x0000009aff9a723e */ /* 0x000fe200000000ff */
[-C--:B------:R-:W-:Y:S01]  /*ccb0*/  FMUL R157, R157, R186.reuse ;  /* 0x000000ba9d9d7220 */ /* 0x080fe20000400000 */
[-C--:B------:R-:W-:Y:S01]  /*ccc0*/  FMUL R158, R158, R186.reuse ;  /* 0x000000ba9e9e7220 */ /* 0x080fe20000400000 */
[----:B------:R-:W-:Y:S01]  /*ccd0*/  F2FP.F16.F32.PACK_AB R155, RZ, R155 ;  /* 0x0000009bff9b723e */ /* 0x000fe200000000ff */
[-C--:B------:R-:W-:Y:S01]  /*cce0*/  FMUL R159, R159, R186.reuse ;  /* 0x000000ba9f9f7220 */ /* 0x080fe20000400000 */
        /* <DEDUP_REMOVED lines=15> */
[----:B------:R-:W-:Y:S01]  /*cde0*/  ISETP.GT.AND P4, PT, R23, 0x88, P2 ;  /* 0x000000881700780c */ /* 0x000fe20001784270 */
[-C--:B------:R-:W-:Y:S01]  /*cdf0*/  FMUL R149, R149, R186.reuse ;  /* 0x000000ba95957220 */ /* 0x080fe20000400000 */
[----:B------:R-:W-:Y:S01]  /*ce00*/  F2FP.F16.F32.PACK_AB R145, RZ, R145 ;  /* 0x00000091ff91723e */ /* 0x000fe200000000ff */
[----:B------:R1:W-:Y:S01]  /*ce10*/  @P5 STG.E.U16 desc[UR40][R14.64+0x12], R173 ;  /* 0x000012ad0e005986 */ /* 0x0003e2000c101528 */
[----:B------:R-:W-:Y:S01]  /*ce20*/  ISETP.GT.AND P5, PT, R23, 0x88, P1 ;  /* 0x000000881700780c */ /* 0x000fe20000fa4270 */
[-C--:B------:R-:W-:Y:S01]  /*ce30*/  FMUL R150, R150, R186.reuse ;  /* 0x000000ba96967220 */ /* 0x080fe20000400000 */
[----:B------:R-:W-:Y:S01]  /*ce40*/  F2FP.F16.F32.PACK_AB R147, RZ, R147 ;  /* 0x00000093ff93723e */ /* 0x000fe200000000ff */
[----:B------:R-:W-:Y:S01]  /*ce50*/  FMUL R151, R151, R186 ;  /* 0x000000ba97977220 */ /* 0x000fe20000400000 */
[----:B------:R-:W-:Y:S01]  /*ce60*/  F2FP.F16.F32.PACK_AB R146, RZ, R146 ;  /* 0x00000092ff92723e */ /* 0x000fe200000000ff */
[----:B------:R-:W-:Y:S01]  /*ce70*/  FMUL R136, R136, R186 ;  /* 0x000000ba88887220 */ /* 0x000fe20000400000 */
[----:B------:R-:W-:Y:S01]  /*ce80*/  F2FP.F16.F32.PACK_AB R148, RZ, R148 ;  /* 0x00000094ff94723e */ /* 0x000fe200000000ff */
[----:B------:R-:W-:Y:S01]  /*ce90*/  FMUL R137, R137, R186 ;  /* 0x000000ba89897220 */ /* 0x000fe20000400000 */
[----:B------:R-:W-:Y:S01]  /*cea0*/  F2FP.F16.F32.PACK_AB R149, RZ, R149 ;  /* 0x00000095ff95723e */ /* 0x000fe200000000ff */
[----:B------:R-:W-:Y:S01]  /*ceb0*/  @P4 STG.E.U16 desc[UR40][R20.64+0x10], R174 ;  /* 0x000010ae14004986 */ /* 0x000fe2000c101528 */
[----:B0-----:R-:W-:Y:S01]  /*cec0*/  IADD3 R168, P4, R12, R14, RZ ;  /* 0x0000000e0ca87210 */ /* 0x001fe20007f9e0ff */
[-C--:B------:R-:W-:Y:S01]  /*ced0*/  FMUL R138, R138, R186.reuse ;  /* 0x000000ba8a8a7220 */ /* 0x080fe20000400000 */
[--C-:B-1----:R-:W-:Y:S01]  /*cee0*/  SHF.L.U64.HI R14, R6, 0x8, R7.reuse ;  /* 0x00000008060e7819 */ /* 0x102fe20000010207 */
[----:B------:R0:W-:Y:S01]  /*cef0*/  @P5 STG.E.U16 desc[UR40][R20.64+0x12], R175 ;  /* 0x000012af14005986 */ /* 0x0001e2000c101528 */
[----:B------:R-:W-:Y:S01]  /*cf00*/  ISETP.GT.AND P5, PT, R23, 0x100, P0 ;  /* 0x000001001700780c */ /* 0x000fe200007a4270 */
[-C--:B------:R-:W-:Y:S01]  /*cf10*/  FMUL R139, R139, R186.reuse ;  /* 0x000000ba8b8b7220 */ /* 0x080fe20000400000 */
[----:B------:R-:W-:Y:S01]  /*cf20*/  PRMT R7, R161, 0x7610, R7 ;  /* 0x00007610a1077816 */ /* 0x000fe20000000007 */
[----:B------:R-:W-:Y:S01]  /*cf30*/  IMAD.X R169, R14, 0x1, R15, P4 ;  /* 0x000000010ea97824 */ /* 0x000fe200020e060f */
[----:B------:R-:W-:Y:S01]  /*cf40*/  ISETP.GT.AND P4, PT, R23, 0x100, P3 ;  /* 0x000001001700780c */ /* 0x000fe20001f84270 */
[----:B------:R-:W-:Y:S01]  /*cf50*/  FMUL R15, R153, R186 ;  /* 0x000000ba990f7220 */ /* 0x000fe20000400000 */
[----:B------:R-:W-:Y:S01]  /*cf60*/  F2FP.F16.F32.PACK_AB R150, RZ, R150 ;  /* 0x00000096ff96723e */ /* 0x000fe200000000ff */
[-C--:B------:R-:W-:Y:S01]  /*cf70*/  FMUL R140, R140, R186.reuse ;  /* 0x000000ba8c8c7220 */ /* 0x080fe20000400000 */
[----:B------:R-:W-:Y:S01]  /*cf80*/  F2FP.F16.F32.PACK_AB R151, RZ, R151 ;  /* 0x00000097ff97723e */ /* 0x000fe200000000ff */
[-C--:B------:R-:W-:Y:S01]  /*cf90*/  FMUL R141, R141, R186.reuse ;  /* 0x000000ba8d8d7220 */ /* 0x080fe20000400000 */
[----:B------:R-:W-:Y:S01]  /*cfa0*/  F2FP.F16.F32.PACK_AB R15, RZ, R15 ;  /* 0x0000000fff0f723e */ /* 0x000fe200000000ff */
[----:B------:R-:W-:Y:S01]  /*cfb0*/  FMUL R142, R142, R186 ;  /* 0x000000ba8e8e7220 */ /* 0x000fe20000400000 */
[----:B------:R-:W-:Y:S01]  /*cfc0*/  F2FP.F16.F32.PACK_AB R136, RZ, R136 ;  /* 0x00000088ff88723e */ /* 0x000fe200000000ff */
[----:B------:R1:W-:Y:S01]  /*cfd0*/  @P5 STG.E.U16 desc[UR40][R168.64], R160 ;  /* 0x000000a0a8005986 */ /* 0x0003e2000c101528 */
[----:B0-----:R-:W-:Y:S01]  /*cfe0*/  IADD3 R20, P5, R13, R168, RZ ;  /* 0x000000a80d147210 */ /* 0x001fe20007fbe0ff */
[----:B------:R-:W-:Y:S01]  /*cff0*/  FMUL R143, R143, R186 ;  /* 0x000000ba8f8f7220 */ /* 0x000fe20000400000 */
[----:B------:R-:W-:Y:S01]  /*d000*/  F2FP.F16.F32.PACK_AB R137, RZ, R137 ;  /* 0x00000089ff89723e */ /* 0x000fe200000000ff */
[--C-:B------:R-:W-:Y:S01]  /*d010*/  @P4 IMAD.MOV.U32 R161, RZ, RZ, R169.reuse ;  /* 0x000000ffffa14224 */ /* 0x100fe200078e00a9 */
[----:B------:R-:W-:Y:S01]  /*d020*/  F2FP.F16.F32.PACK_AB R138, RZ, R138 ;  /* 0x0000008aff8a723e */ /* 0x000fe200000000ff */
[--C-:B------:R-:W-:Y:S01]  /*d030*/  IMAD.X R21, R11, 0x1, R169.reuse, P5 ;  /* 0x000000010b157824 */ /* 0x100fe200028e06a9 */
[----:B------:R-:W-:Y:S01]  /*d040*/  ISETP.GT.AND P5, PT, R23, 0x108, P3 ;  /* 0x000001081700780c */ /* 0x000fe20001fa4270 */
[-C--:B------:R-:W-:Y:S01]  /*d050*/  FMUL R128, R128, R186.reuse ;  /* 0x000000ba80807220 */ /* 0x080fe20000400000 */
[----:B------:R-:W-:Y:S01]  /*d060*/  F2FP.F16.F32.PACK_AB R139, RZ, R139 ;  /* 0x0000008bff8b723e */ /* 0x000fe200000000ff */
[----:B------:R-:W-:Y:S01]  /*d070*/  FMUL R129, R129, R186 ;  /* 0x000000ba81817220 */ /* 0x000fe20000400000 */
[----:B------:R-:W-:Y:S01]  /*d080*/  F2FP.F16.F32.PACK_AB R140, RZ, R140 ;  /* 0x0000008cff8c723e */ /* 0x000fe200000000ff */
[--C-:B-1----:R-:W-:Y:S01]  /*d090*/  @P4 IMAD.MOV.U32 R160, RZ, RZ, R168.reuse ;  /* 0x000000ffffa04224 */ /* 0x102fe200078e00a8 */
[----:B------:R-:W-:Y:S01]  /*d0a0*/  F2FP.F16.F32.PACK_AB R141, RZ, R141 ;  /* 0x0000008dff8d723e */ /* 0x000fe200000000ff */
[----:B------:R-:W-:Y:S01]  /*d0b0*/  FMUL R130, R130, R186 ;  /* 0x000000ba82827220 */ /* 0x000fe20000400000 */
[----:B------:R-:W-:Y:S01]  /*d0c0*/  F2FP.F16.F32.PACK_AB R142, RZ, R142 ;  /* 0x0000008eff8e723e */ /* 0x000fe200000000ff */
[-C--:B------:R-:W-:Y:S01]  /*d0d0*/  FMUL R131, R131, R186.reuse ;  /* 0x000000ba83837220 */ /* 0x080fe20000400000 */
[----:B------:R0:W-:Y:S01]  /*d0e0*/  @P4 STG.E.U16 desc[UR40][R160.64+0x2], R7 ;  /* 0x00000207a0004986 */ /* 0x0001e2000c101528 */
        /* <DEDUP_REMOVED lines=9> */
[----:B------:R-:W-:Y:S01]  /*d180*/  FMUL R120, R120, R186 ;  /* 0x000000ba78787220 */ /* 0x000fe20000400000 */
[----:B------:R-:W-:Y:S01]  /*d190*/  F2FP.F16.F32.PACK_AB R132, RZ, R132 ;  /* 0x00000084ff84723e */ /* 0x000fe200000000ff */
[-C--:B0-----:R-:W-:Y:S01]  /*d1a0*/  FMUL R7, R152, R186.reuse ;  /* 0x000000ba98077220 */ /* 0x081fe20000400000 */
[----:B------:R-:W-:Y:S01]  /*d1b0*/  F2FP.F16.F32.PACK_AB R133, RZ, R133 ;  /* 0x00000085ff85723e */ /* 0x000fe200000000ff */
[----:B------:R-:W-:Y:S01]  /*d1c0*/  @P4 STG.E.U16 desc[UR40][R20.64], R162 ;  /* 0x000000a214004986 */ /* 0x000fe2000c101528 */
[----:B------:R-:W-:Y:S01]  /*d1d0*/  ISETP.GT.AND P4, PT, R23, 0x100, P2 ;  /* 0x000001001700780c */ /* 0x000fe20001784270 */
[-C--:B------:R-:W-:Y:S01]  /*d1e0*/  FMUL R121, R121, R186.reuse ;  /* 0x000000ba79797220 */ /* 0x080fe20000400000 */
[----:B------:R-:W-:Y:S01]  /*d1f0*/  F2FP.F16.F32.PACK_AB R7, RZ, R7 ;  /* 0x00000007ff07723e */ /* 0x000fe200000000ff */
[----:B------:R-:W-:Y:S01]  /*d200*/  @P5 STG.E.U16 desc[UR40][R20.64+0x2], R163 ;  /* 0x000002a314005986 */ /* 0x000fe2000c101528 */
[----:B------:R-:W-:Y:S01]  /*d210*/  ISETP.GT.AND P5, PT, R23, 0x100, P1 ;  /* 0x000001001700780c */ /* 0x000fe20000fa4270 */
        /* <DEDUP_REMOVED lines=8> */
[----:B------:R-:W-:Y:S01]  /*d2a0*/  @P4 IMAD.MOV.U32 R160, RZ, RZ, R168 ;  /* 0x000000ffffa04224 */ /* 0x000fe200078e00a8 */
[----:B------:R-:W-:Y:S01]  /*d2b0*/  F2FP.F16.F32.PACK_AB R122, RZ, R122 ;  /* 0x0000007aff7a723e */ /* 0x000fe200000000ff */
[----:B------:R-:W-:-:S02]  /*d2c0*/  @P4 IMAD.MOV.U32 R161, RZ, RZ, R169 ;  /* 0x000000ffffa14224 */ /* 0x000fc400078e00a9 */
[-C--:B------:R-:W-:Y:S01]  /*d2d0*/  FMUL R126, R126, R186.reuse ;  /* 0x000000ba7e7e7220 */ /* 0x080fe20000400000 */
[----:B------:R-:W-:Y:S01]  /*d2e0*/  F2FP.F16.F32.PACK_AB R123, RZ, R123 ;  /* 0x0000007bff7b723e */ /* 0x000fe200000000ff */
[-C--:B------:R-:W-:Y:S01]  /*d2f0*/  FMUL R127, R127, R186.reuse ;  /* 0x000000ba7f7f7220 */ /* 0x080fe20000400000 */
[----:B------:R-:W-:Y:S01]  /*d300*/  F2FP.F16.F32.PACK_AB R125, RZ, R125 ;  /* 0x0000007dff7d723e */ /* 0x000fe200000000ff */
[----:B------:R0:W-:Y:S01]  /*d310*/  @P4 STG.E.U16 desc[UR40][R160.64+0x10], R164 ;  /* 0x000010a4a0004986 */ /* 0x0001e2000c101528 */
[----:B------:R-:W-:Y:S01]  /*d320*/  ISETP.GT.AND P4, PT, R23, 0x108, P2 ;  /* 0x000001081700780c */ /* 0x000fe20001784270 */
[----:B------:R-:W-:Y:S01]  /*d330*/  FMUL R112, R112, R186 ;  /* 0x000000ba70707220 */ /* 0x000fe20000400000 */
        /* <DEDUP_REMOVED lines=9> */
[----:B0-----:R-:W-:Y:S01]  /*d3d0*/  @P5 IMAD.MOV.U32 R160, RZ, RZ, R168 ;  /* 0x000000ffffa05224 */ /* 0x001fe200078e00a8 */
[----:B------:R-:W-:Y:S01]  /*d3e0*/  F2FP.F16.F32.PACK_AB R115, RZ, R115 ;  /* 0x00000073ff73723e */ /* 0x000fe200000000ff */
[--C-:B------:R-:W-:Y:S01]  /*d3f0*/  @P5 IMAD.MOV.U32 R161, RZ, RZ, R169.reuse ;  /* 0x000000ffffa15224 */ /* 0x100fe200078e00a9 */
[----:B------:R-:W-:Y:S01]  /*d400*/  F2FP.F16.F32.PACK_AB R114, RZ, R114 ;  /* 0x00000072ff72723e */ /* 0x000fe200000000ff */
[----:B------:R-:W-:Y:S01]  /*d410*/  FMUL R117, R117, R186 ;  /* 0x000000ba75757220 */ /* 0x000fe20000400000 */
[----:B------:R-:W-:Y:S01]  /*d420*/  F2FP.F16.F32.PACK_AB R116, RZ, R116 ;  /* 0x00000074ff74723e */ /* 0x000fe200000000ff */
[-C--:B------:R-:W-:Y:S01]  /*d430*/  FMUL R118, R118, R186.reuse ;  /* 0x000000ba76767220 */ /* 0x080fe20000400000 */
[----:B------:R-:W-:Y:S01]  /*d440*/  @P5 STG.E.U16 desc[UR40][R160.64+0x12], R165 ;  /* 0x000012a5a0005986 */ /* 0x000fe2000c101528 */
[----:B------:R-:W-:Y:S01]  /*d450*/  ISETP.GT.AND P5, PT, R23, 0x108, P1 ;  /* 0x000001081700780c */ /* 0x000fe20000fa4270 */
[----:B------:R-:W-:Y:S01]  /*d460*/  FMUL R119, R119, R186 ;  /* 0x000000ba77777220 */ /* 0x000fe20000400000 */
[----:B------:R-:W-:Y:S01]  /*d470*/  F2FP.F16.F32.PACK_AB R117, RZ, R117 ;  /* 0x00000075ff75723e */ /* 0x000fe200000000ff */
[----:B------:R-:W-:Y:S01]  /*d480*/  @P4 STG.E.U16 desc[UR40][R20.64+0x10], R166 ;  /* 0x000010a614004986 */ /* 0x000fe2000c101528 */
[----:B------:R-:W-:Y:S01]  /*d490*/  IADD3 R152, P4, R12, R168, RZ ;  /* 0x000000a80c987210 */ /* 0x000fe20007f9e0ff */
[----:B------:R-:W-:Y:S01]  /*d4a0*/  FMUL R104, R104, R186 ;  /* 0x000000ba68687220 */ /* 0x000fe20000400000 */
[----:B------:R-:W-:Y:S01]  /*d4b0*/  F2FP.F16.F32.PACK_AB R118, RZ, R118 ;  /* 0x00000076ff76723e */ /* 0x000fe200000000ff */
[-C--:B------:R-:W-:Y:S01]  /*d4c0*/  FMUL R105, R105, R186.reuse ;  /* 0x000000ba69697220 */ /* 0x080fe20000400000 */
[----:B------:R-:W-:Y:S01]  /*d4d0*/  F2FP.F16.F32.PACK_AB R119, RZ, R119 ;  /* 0x00000077ff77723e */ /* 0x000fe200000000ff */
[----:B------:R-:W-:Y:S01]  /*d4e0*/  IMAD.X R153, R14, 0x1, R169, P4 ;  /* 0x000000010e997824 */ /* 0x000fe200020e06a9 */
[C---:B------:R-:W-:Y:S01]  /*d4f0*/  ISETP.GT.AND P4, PT, R23.reuse, 0x180, P3 ;  /* 0x000001801700780c */ /* 0x040fe20001f84270 */
[-C--:B------:R-:W-:Y:S01]  /*d500*/  FMUL R106, R106, R186.reuse ;  /* 0x000000ba6a6a7220 */ /* 0x080fe20000400000 */
[C---:B------:R-:W-:Y:S01]  /*d510*/  ISETP.GT.AND P3, PT, R23.reuse, 0x188, P3 ;  /* 0x000001881700780c */ /* 0x040fe20001f64270 */
[----:B------:R0:W-:Y:S01]  /*d520*/  @P5 STG.E.U16 desc[UR40][R20.64+0x12], R167 ;  /* 0x000012a714005986 */ /* 0x0001e2000c101528 */
[----:B------:R-:W-:Y:S01]  /*d530*/  ISETP.GT.AND P5, PT, R23, 0x180, P0 ;  /* 0x000001801700780c */ /* 0x000fe200007a4270 */
[-C--:B------:R-:W-:Y:S01]  /*d540*/  FMUL R107, R107, R186.reuse ;  /* 0x000000ba6b6b7220 */ /* 0x080fe20000400000 */
        /* <DEDUP_REMOVED lines=12> */
[----:B0-----:R-:W-:Y:S01]  /*d610*/  IADD3 R20, P5, R13, R152, RZ ;  /* 0x000000980d147210 */ /* 0x001fe20007fbe0ff */
[-C--:B------:R-:W-:Y:S01]  /*d620*/  FMUL R97, R97, R186.reuse ;  /* 0x000000ba61617220 */ /* 0x080fe20000400000 */
[----:B------:R-:W-:Y:S01]  /*d630*/  F2FP.F16.F32.PACK_AB R109, RZ, R109 ;  /* 0x0000006dff6d723e */ /* 0x000fe200000000ff */
[----:B------:R0:W-:Y:S01]  /*d640*/  @P4 STG.E.U16 desc[UR40][R152.64+0x2], R15 ;  /* 0x0000020f98004986 */ /* 0x0001e2000c101528 */
[----:B------:R-:W-:Y:S01]  /*d650*/  ISETP.GT.AND P4, PT, R23, 0x180, P2 ;  /* 0x000001801700780c */ /* 0x000fe20001784270 */
[----:B------:R-:W-:Y:S01]  /*d660*/  IMAD.X R21, R11, 0x1, R153, P5 ;  /* 0x000000010b157824 */ /* 0x000fe200028e0699 */
[----:B------:R-:W-:Y:S01]  /*d670*/  ISETP.GT.AND P2, PT, R23, 0x188, P2 ;  /* 0x000001881700780c */ /* 0x000fe20001744270 */
[----:B------:R-:W-:Y:S01]  /*d680*/  FMUL R98, R98, R186 ;  /* 0x000000ba62627220 */ /* 0x000fe20000400000 */
[----:B------:R-:W-:Y:S01]  /*d690*/  F2FP.F16.F32.PACK_AB R110, RZ, R110 ;  /* 0x0000006eff6e723e */ /* 0x000fe200000000ff */
[-C--:B------:R-:W-:Y:S01]  /*d6a0*/  FMUL R99, R99, R186.reuse ;  /* 0x000000ba63637220 */ /* 0x080fe20000400000 */
[----:B------:R-:W-:Y:S01]  /*d6b0*/  @P0 STG.E.U16 desc[UR40][R20.64], R154 ;  /* 0x0000009a14000986 */ /* 0x000fe2000c101528 */
[C---:B------:R-:W-:Y:S01]  /*d6c0*/  ISETP.GT.AND P0, PT, R23.reuse, 0x180, P1 ;  /* 0x000001801700780c */ /* 0x040fe20000f04270 */
[-C--:B------:R-:W-:Y:S01]  /*d6d0*/  FMUL R100, R100, R186.reuse ;  /* 0x000000ba64647220 */ /* 0x080fe20000400000 */
[----:B------:R-:W-:Y:S01]  /*d6e0*/  ISETP.GT.AND P1, PT, R23, 0x188, P1 ;  /* 0x000001881700780c */ /* 0x000fe20000f24270 */
[----:B------:R-:W-:Y:S01]  /*d6f0*/  @P3 STG.E.U16 desc[UR40][R20.64+0x2], R155 ;  /* 0x0000029b14003986 */ /* 0x000fe2000c101528 */
[----:B------:R-:W-:Y:S01]  /*d700*/  ISETP.GT.AND P3, PT, R3, 0x11, PT ;  /* 0x000000110300780c */ /* 0x000fe20003f64270 */
[-C--:B------:R-:W-:Y:S01]  /*d710*/  FMUL R101, R101, R186.reuse ;  /* 0x000000ba65657220 */ /* 0x080fe20000400000 */
[----:B0-----:R-:W-:Y:S01]  /*d720*/  PRMT R15, R130, 0x7610, R15 ;  /* 0x00007610820f7816 */ /* 0x001fe2000000000f */
[----:B------:R-:W-:Y:S01]  /*d730*/  @P4 STG.E.U16 desc[UR40][R152.64+0x10], R156 ;  /* 0x0000109c98004986 */ /* 0x000fe2000c101528 */
[----:B------:R-:W-:Y:S01]  /*d740*/  ISETP.GT.AND P4, PT, R23, RZ, P3 ;  /* 0x000000ff1700720c */ /* 0x000fe20001f84270 */
[-C--:B------:R-:W-:Y:S01]  /*d750*/  FMUL R102, R102, R186.reuse ;  /* 0x000000ba66667220 */ /* 0x080fe20000400000 */
[----:B------:R-:W-:Y:S01]  /*d760*/  F2FP.F16.F32.PACK_AB R111, RZ, R111 ;  /* 0x0000006fff6f723e */ /* 0x000fe200000000ff */
[----:B------:R-:W-:Y:S01]  /*d770*/  FMUL R103, R103, R186 ;  /* 0x000000ba67677220 */ /* 0x000fe20000400000 */
[----:B------:R-:W-:Y:S01]  /*d780*/  F2FP.F16.F32.PACK_AB R96, RZ, R96 ;  /* 0x00000060ff60723e */ /* 0x000fe200000000ff */
[----:B------:R-:W-:Y:S01]  /*d790*/  @P0 STG.E.U16 desc[UR40][R152.64+0x12], R157 ;  /* 0x0000129d98000986 */ /* 0x000fe2000c101528 */
[----:B------:R-:W-:Y:S01]  /*d7a0*/  F2FP.F16.F32.PACK_AB R97, RZ, R97 ;  /* 0x00000061ff61723e */ /* 0x000fe200000000ff */
[----:B------:R-:W-:Y:S01]  /*d7b0*/  FMUL R88, R88, R186 ;  /* 0x000000ba58587220 */ /* 0x000fe20000400000 */
[----:B------:R-:W-:Y:S01]  /*d7c0*/  F2FP.F16.F32.PACK_AB R98, RZ, R98 ;  /* 0x00000062ff62723e */ /* 0x000fe200000000ff */
[----:B------:R-:W-:Y:S01]  /*d7d0*/  @P2 STG.E.U16 desc[UR40][R20.64+0x10], R158 ;  /* 0x0000109e14002986 */ /* 0x000fe2000c101528 */
[----:B------:R-:W-:Y:S01]  /*d7e0*/  ISETP.GT.AND P2, PT, R3, 0x10, PT ;  /* 0x000000100300780c */ /* 0x000fe20003f44270 */
[-C--:B------:R-:W-:Y:S01]  /*d7f0*/  FMUL R89, R89, R186.reuse ;  /* 0x000000ba59597220 */ /* 0x080fe20000400000 */
[----:B------:R-:W-:Y:S01]  /*d800*/  F2FP.F16.F32.PACK_AB R99, RZ, R99 ;  /* 0x00000063ff63723e */ /* 0x000fe200000000ff */
[----:B------:R0:W-:Y:S01]  /*d810*/  @P1 STG.E.U16 desc[UR40][R20.64+0x12], R159 ;  /* 0x0000129f14001986 */ /* 0x0001e2000c101528 */
[C---:B------:R-:W-:Y:S01]  /*d820*/  ISETP.GT.AND P0, PT, R23.reuse, RZ, P2 ;  /* 0x000000ff1700720c */ /* 0x040fe20001704270 */
[-C--:B------:R-:W-:Y:S01]  /*d830*/  FMUL R90, R90, R186.reuse ;  /* 0x000000ba5a5a7220 */ /* 0x080fe20000400000 */
[C---:B------:R-:W-:Y:S01]  /*d840*/  ISETP.GT.AND P1, PT, R23.reuse, 0x8, P3 ;  /* 0x000000081700780c */ /* 0x040fe20001f24270 */
        /* <DEDUP_REMOVED lines=8> */
[----:B0-----:R-:W-:Y:S01]  /*d8d0*/  IMAD.WIDE.U32 R20, R6, 0xf0, R8 ;  /* 0x000000f006147825 */ /* 0x001fe200078e0008 */
[----:B------:R-:W-:Y:S01]  /*d8e0*/  F2FP.F16.F32.PACK_AB R103, RZ, R103 ;  /* 0x00000067ff67723e */ /* 0x000fe200000000ff */
[----:B------:R-:W-:Y:S01]  /*d8f0*/  @P0 STG.E.U16 desc[UR40][R4.64+0x20], R144 ;  /* 0x0000209004000986 */ /* 0x000fe2000c101528 */
[C---:B------:R-:W-:Y:S01]  /*d900*/  ISETP.GT.AND P0, PT, R3.reuse, 0x18, PT ;  /* 0x000000180300780c */ /* 0x040fe20003f04270 */
[----:B------:R-:W-:Y:S01]  /*d910*/  IMAD.IADD R21, R10, 0x1, R21 ;  /* 0x000000010a157824 */ /* 0x000fe200078e0215 */
[----:B------:R-:W-:Y:S01]  /*d920*/  PRMT R10, R138, 0x7610, R10 ;  /* 0x000076108a0a7816 */ /* 0x000fe2000000000a */
[----:B------:R-:W-:Y:S01]  /*d930*/  @P1 STG.E.U16 desc[UR40][R8.64+0x22], R147 ;  /* 0x0000229308001986 */ /* 0x000fe2000c101528 */
[----:B------:R-:W-:Y:S01]  /*d940*/  ISETP.GT.AND P1, PT, R3, 0x19, PT ;  /* 0x000000190300780c */ /* 0x000fe20003f24270 */
[----:B------:R-:W-:Y:S01]  /*d950*/  FMUL R94, R94, R186 ;  /* 0x000000ba5e5e7220 */ /* 0x000fe20000400000 */
[----:B------:R-:W-:Y:S01]  /*d960*/  F2FP.F16.F32.PACK_AB R88, RZ, R88 ;  /* 0x00000058ff58723e */ /* 0x000fe200000000ff */
[----:B------:R-:W-:Y:S01]  /*d970*/  @P5 STG.E.U16 desc[UR40][R8.64+0x20], R146 ;  /* 0x0000209208005986 */ /* 0x000fe2000c101528 */
[----:B------:R-:W-:Y:S01]  /*d980*/  ISETP.GT.AND P5, PT, R23, RZ, P0 ;  /* 0x000000ff1700720c */ /* 0x000fe200007a4270 */
[-C--:B------:R-:W-:Y:S01]  /*d990*/  FMUL R95, R95, R186.reuse ;  /* 0x000000ba5f5f7220 */ /* 0x080fe20000400000 */
[----:B------:R-:W-:Y:S01]  /*d9a0*/  ISETP.GT.AND P4, PT, R23, RZ, P1 ;  /* 0x000000ff1700720c */ /* 0x000fe20000f84270 */
[-C--:B------:R-:W-:Y:S01]  /*d9b0*/  FMUL R80, R80, R186.reuse ;  /* 0x000000ba50507220 */ /* 0x080fe20000400000 */
[----:B------:R-:W-:Y:S01]  /*d9c0*/  F2FP.F16.F32.PACK_AB R89, RZ, R89 ;  /* 0x00000059ff59723e */ /* 0x000fe200000000ff */
        /* <DEDUP_REMOVED lines=8> */
[----:B------:R-:W-:Y:S01]  /*da50*/  @P5 STG.E.U16 desc[UR40][R4.64+0x30], R148 ;  /* 0x0000309404005986 */ /* 0x000fe2000c101528 */
[----:B------:R-:W-:Y:S01]  /*da60*/  ISETP.GT.AND P5, PT, R23, 0x8, P0 ;  /* 0x000000081700780c */ /* 0x000fe200007a4270 */
        /* <DEDUP_REMOVED lines=26> */
[----:B------:R-:W-:Y:S01]  /*dc10*/  @P5 STG.E.U16 desc[UR40][R20.64+0x22], R137 ;  /* 0x0000228914005986 */ /* 0x000fe2000c101528 */
[----:B------:R-:W-:Y:S01]  /*dc20*/  IADD3 R6, P5, R13, R20, RZ ;  /* 0x000000140d067210 */ /* 0x000fe20007fbe0ff */
[----:B------:R-:W-:Y:S01]  /*dc30*/  FMUL R79, R79, R186 ;  /* 0x000000ba4f4f7220 */ /* 0x000fe20000400000 */
[----:B------:R-:W-:Y:S01]  /*dc40*/  F2FP.F16.F32.PACK_AB R72, RZ, R72 ;  /* 0x00000048ff48723e */ /* 0x000fe200000000ff */
[----:B------:R0:W-:Y:S01]  /*dc50*/  @P4 STG.E.U16 desc[UR40][R20.64+0x20], R136 ;  /* 0x0000208814004986 */ /* 0x0001e2000c101528 */
[----:B------:R-:W-:Y:S01]  /*dc60*/  ISETP.GT.AND P4, PT, R23, 0x88, P2 ;  /* 0x000000881700780c */ /* 0x000fe20001784270 */
[--C-:B------:R-:W-:Y:S01]  /*dc70*/  IMAD.X R7, R11, 0x1, R21.reuse, P5 ;  /* 0x000000010b077824 */ /* 0x100fe200028e0615 */
        /* <DEDUP_REMOVED lines=11> */
[----:B------:R1:W-:Y:S01]  /*dd30*/  @P4 STG.E.U16 desc[UR40][R6.64+0x20], R10 ;  /* 0x0000200a06004986 */ /* 0x0003e2000c101528 */
[----:B0-----:R-:W-:Y:S01]  /*dd40*/  IADD3 R136, P4, R12, R20, RZ ;  /* 0x000000140c887210 */ /* 0x001fe20007f9e0ff */
[----:B------:R-:W-:Y:S01]  /*dd50*/  FMUL R69, R69, R186 ;  /* 0x000000ba45457220 */ /* 0x000fe20000400000 */
[----:B------:R-:W-:Y:S01]  /*dd60*/  F2FP.F16.F32.PACK_AB R78, RZ, R78 ;  /* 0x0000004eff4e723e */ /* 0x000fe200000000ff */
[----:B------:R0:W-:Y:S01]  /*dd70*/  @P5 STG.E.U16 desc[UR40][R6.64+0x22], R139 ;  /* 0x0000228b06005986 */ /* 0x0001e2000c101528 */
[----:B------:R-:W-:Y:S01]  /*dd80*/  F2FP.F16.F32.PACK_AB R79, RZ, R79 ;  /* 0x0000004fff4f723e */ /* 0x000fe200000000ff */
[----:B------:R-:W-:Y:S01]  /*dd90*/  IMAD.X R137, R14, 0x1, R21, P4 ;  /* 0x000000010e897824 */ /* 0x000fe200020e0615 */
[----:B------:R-:W-:Y:S01]  /*dda0*/  IADD3 R138, P4, P5, R13, R136, R12 ;  /* 0x000000880d8a7210 */ /* 0x000fe20007d9e00c */
[----:B------:R-:W-:Y:S01]  /*ddb0*/  FMUL R70, R70, R186 ;  /* 0x000000ba46467220 */ /* 0x000fe20000400000 */
[----:B------:R-:W-:Y:S01]  /*ddc0*/  F2FP.F16.F32.PACK_AB R64, RZ, R64 ;  /* 0x00000040ff40723e */ /* 0x000fe200000000ff */
[-C--:B------:R-:W-:Y:S01]  /*ddd0*/  FMUL R71, R71, R186.reuse ;  /* 0x000000ba47477220 */ /* 0x080fe20000400000 */
[----:B------:R-:W-:Y:S01]  /*dde0*/  F2FP.F16.F32.PACK_AB R65, RZ, R65 ;  /* 0x00000041ff41723e */ /* 0x000fe200000000ff */
[-C--:B------:R-:W-:Y:S01]  /*ddf0*/  FMUL R56, R56, R186.reuse ;  /* 0x000000ba38387220 */ /* 0x080fe20000400000 */
[----:B-1----:R-:W-:Y:S01]  /*de00*/  PRMT R10, R128, 0x7610, R10 ;  /* 0x00007610800a7816 */ /* 0x002fe2000000000a */
[----:B------:R-:W-:Y:S01]  /*de10*/  FMUL R57, R57, R186 ;  /* 0x000000ba39397220 */ /* 0x000fe20000400000 */
[----:B------:R-:W-:Y:S01]  /*de20*/  F2FP.F16.F32.PACK_AB R66, RZ, R66 ;  /* 0x00000042ff42723e */ /* 0x000fe200000000ff */
[-C--:B------:R-:W-:Y:S01]  /*de30*/  FMUL R58, R58, R186.reuse ;  /* 0x000000ba3a3a7220 */ /* 0x080fe20000400000 */
[----:B0-----:R-:W-:Y:S01]  /*de40*/  IADD3.X R139, R11, R137, R14, P4, P5 ;  /* 0x000000890b8b7210 */ /* 0x001fe200027ea40e */
[-C--:B------:R-:W-:Y:S01]  /*de50*/  FMUL R59, R59, R186.reuse ;  /* 0x000000ba3b3b7220 */ /* 0x080fe20000400000 */
[----:B------:R-:W-:Y:S01]  /*de60*/  ISETP.GT.AND P4, PT, R23, 0x80, P0 ;  /* 0x000000801700780c */ /* 0x000fe20000784270 */
[-C--:B------:R-:W-:Y:S01]  /*de70*/  FMUL R61, R61, R186.reuse ;  /* 0x000000ba3d3d7220 */ /* 0x080fe20000400000 */
        /* <DEDUP_REMOVED lines=26> */
[----:B------:R-:W-:Y:S01]  /*e020*/  ISETP.GT.AND P4, PT, R23, 0x100, P2 ;  /* 0x000001001700780c */ /* 0x000fe20001784270 */
        /* <DEDUP_REMOVED lines=12> */
[----:B------:R0:W-:Y:S01]  /*e0f0*/  @P4 STG.E.U16 desc[UR40][R136.64+0x20], R10 ;  /* 0x0000200a88004986 */ /* 0x0001e2000c101528 */
[----:B------:R-:W-:Y:S01]  /*e100*/  ISETP.GT.AND P4, PT, R23, 0x108, P2 ;  /* 0x000001081700780c */ /* 0x000fe20001784270 */
[----:B------:R-:W-:Y:S01]  /*e110*/  FMUL R44, R44, R186 ;  /* 0x000000ba2c2c7220 */ /* 0x000fe20000400000 */
[----:B------:R-:W-:Y:S01]  /*e120*/  F2FP.F16.F32.PACK_AB R50, RZ, R50 ;  /* 0x00000032ff32723e */ /* 0x000fe200000000ff */
[----:B------:R1:W-:Y:S01]  /*e130*/  @P5 STG.E.U16 desc[UR40][R136.64+0x22], R129 ;  /* 0x0000228188005986 */ /* 0x0003e2000c101528 */
[----:B------:R-:W-:Y:S01]  /*e140*/  IADD3 R128, P5, R13, R136, RZ ;  /* 0x000000880d807210 */ /* 0x000fe20007fbe0ff */
[-C--:B------:R-:W-:Y:S01]  /*e150*/  FMUL R45, R45, R186.reuse ;  /* 0x000000ba2d2d7220 */ /* 0x080fe20000400000 */
[----:B------:R-:W-:Y:S01]  /*e160*/  F2FP.F16.F32.PACK_AB R51, RZ, R51 ;  /* 0x00000033ff33723e */ /* 0x000fe200000000ff */
[----:B------:R-:W-:Y:S01]  /*e170*/  FMUL R46, R46, R186 ;  /* 0x000000ba2e2e7220 */ /* 0x000fe20000400000 */
[----:B------:R-:W-:Y:S01]  /*e180*/  F2FP.F16.F32.PACK_AB R52, RZ, R52 ;  /* 0x00000034ff34723e */ /* 0x000fe200000000ff */
[-C--:B------:R-:W-:Y:S01]  /*e190*/  FMUL R47, R47, R186.reuse ;  /* 0x000000ba2f2f7220 */ /* 0x080fe20000400000 */
[----:B------:R-:W-:Y:S01]  /*e1a0*/  F2FP.F16.F32.PACK_AB R53, RZ, R53 ;  /* 0x00000035ff35723e */ /* 0x000fe200000000ff */
[-C--:B------:R-:W-:Y:S01]  /*e1b0*/  FMUL R32, R32, R186.reuse ;  /* 0x000000ba20207220 */ /* 0x080fe20000400000 */
[----:B0-----:R-:W-:Y:S01]  /*e1c0*/  F2FP.F16.F32.PACK_AB R10, RZ, R131 ;  /* 0x00000083ff0a723e */ /* 0x001fe200000000ff */
[----:B------:R-:W-:Y:S01]  /*e1d0*/  FMUL R33, R33, R186 ;  /* 0x000000ba21217220 */ /* 0x000fe20000400000 */
[----:B------:R-:W-:Y:S01]  /*e1e0*/  F2FP.F16.F32.PACK_AB R54, RZ, R54 ;  /* 0x00000036ff36723e */ /* 0x000fe200000000ff */
[----:B-1----:R-:W-:Y:S01]  /*e1f0*/  IMAD.X R129, R11, 0x1, R137, P5 ;  /* 0x000000010b817824 */ /* 0x002fe200028e0689 */
[----:B------:R-:W-:Y:S01]  /*e200*/  ISETP.GT.AND P5, PT, R23, 0x108, P3 ;  /* 0x000001081700780c */ /* 0x000fe20001fa4270 */
[-C--:B------:R-:W-:Y:S01]  /*e210*/  FMUL R34, R34, R186.reuse ;  /* 0x000000ba22227220 */ /* 0x080fe20000400000 */
[----:B------:R-:W-:Y:S01]  /*e220*/  F2FP.F16.F32.PACK_AB R55, RZ, R55 ;  /* 0x00000037ff37723e */ /* 0x000fe200000000ff */
[-C--:B------:R-:W-:Y:S01]  /*e230*/  FMUL R35, R35, R186.reuse ;  /* 0x000000ba23237220 */ /* 0x080fe20000400000 */
[----:B------:R-:W-:Y:S01]  /*e240*/  @P4 STG.E.U16 desc[UR40][R128.64+0x20], R15 ;  /* 0x0000200f80004986 */ /* 0x000fe2000c101528 */
[----:B------:R-:W-:Y:S01]  /*e250*/  IADD3 R130, P4, R136, R13, RZ ;  /* 0x0000000d88827210 */ /* 0x000fe20007f9e0ff */
[----:B------:R-:W-:Y:S01]  /*e260*/  FMUL R36, R36, R186 ;  /* 0x000000ba24247220 */ /* 0x000fe20000400000 */
[----:B------:R-:W-:Y:S01]  /*e270*/  F2FP.F16.F32.PACK_AB R40, RZ, R40 ;  /* 0x00000028ff28723e */ /* 0x000fe200000000ff */
[-C--:B------:R-:W-:Y:S01]  /*e280*/  FMUL R37, R37, R186.reuse ;  /* 0x000000ba25257220 */ /* 0x080fe20000400000 */
[----:B------:R-:W-:Y:S01]  /*e290*/  F2FP.F16.F32.PACK_AB R41, RZ, R41 ;  /* 0x00000029ff29723e */ /* 0x000fe200000000ff */
[----:B------:R-:W-:Y:S01]  /*e2a0*/  IMAD.X R131, R137, 0x1, R11, P4 ;  /* 0x0000000189837824 */ /* 0x000fe200020e060b */
[----:B------:R-:W-:Y:S01]  /*e2b0*/  ISETP.GT.AND P4, PT, R23, 0x100, P0 ;  /* 0x000001001700780c */ /* 0x000fe20000784270 */
        /* <DEDUP_REMOVED lines=12> */
[----:B------:R1:W-:Y:S01]  /*e380*/  @P4 STG.E.U16 desc[UR40][R136.64+0x30], R132 ;  /* 0x0000308488004986 */ /* 0x0003e2000c101528 */
        /* <DEDUP_REMOVED lines=9> */
[----:B------:R-:W-:-:S02]  /*e420*/  F2FP.F16.F32.PACK_AB R32, RZ, R32 ;  /* 0x00000020ff20723e */ /* 0x000fc400000000ff */
[----:B------:R-:W-:Y:S02]  /*e430*/  F2FP.F16.F32.PACK_AB R33, RZ, R33 ;  /* 0x00000021ff21723e */ /* 0x000fe400000000ff */
[----:B------:R1:W-:Y:S01]  /*e440*/  @P4 STG.E.U16 desc[UR40][R128.64+0x30], R134 ;  /* 0x0000308680004986 */ /* 0x0003e2000c101528 */
[C---:B------:R-:W-:Y:S02]  /*e450*/  ISETP.GT.AND P4, PT, R23.reuse, 0x180, P2 ;  /* 0x000001801700780c */ /* 0x040fe40001784270 */
[----:B------:R-:W-:Y:S02]  /*e460*/  ISETP.GT.AND P2, PT, R23, 0x188, P2 ;  /* 0x000001881700780c */ /* 0x000fe40001744270 */
[----:B------:R1:W-:Y:S01]  /*e470*/  @P5 STG.E.U16 desc[UR40][R128.64+0x32], R135 ;  /* 0x0000328780005986 */ /* 0x0003e2000c101528 */
[----:B0-----:R-:W-:Y:S02]  /*e480*/  IADD3 R130, P5, R12, R136, RZ ;  /* 0x000000880c827210 */ /* 0x001fe40007fbe0ff */
[----:B------:R-:W-:-:S02]  /*e490*/  F2FP.F16.F32.PACK_AB R34, RZ, R34 ;  /* 0x00000022ff22723e */ /* 0x000fc400000000ff */
[----:B------:R-:W-:Y:S01]  /*e4a0*/  F2FP.F16.F32.PACK_AB R35, RZ, R35 ;  /* 0x00000023ff23723e */ /* 0x000fe200000000ff */
[----:B------:R-:W-:Y:S01]  /*e4b0*/  IMAD.X R131, R14, 0x1, R137, P5 ;  /* 0x000000010e837824 */ /* 0x000fe200028e0689 */
[----:B------:R-:W-:Y:S02]  /*e4c0*/  IADD3 R10, P5, R13, R130, RZ ;  /* 0x000000820d0a7210 */ /* 0x000fe40007fbe0ff */
[----:B------:R-:W-:Y:S02]  /*e4d0*/  F2FP.F16.F32.PACK_AB R36, RZ, R36 ;  /* 0x00000024ff24723e */ /* 0x000fe400000000ff */
[----:B------:R1:W-:Y:S01]  /*e4e0*/  @P4 STG.E.U16 desc[UR40][R130.64+0x20], R120 ;  /* 0x0000207882004986 */ /* 0x0003e2000c101528 */
[----:B------:R-:W-:Y:S01]  /*e4f0*/  ISETP.GT.AND P4, PT, R23, 0x180, P3 ;  /* 0x000001801700780c */ /* 0x000fe20001f84270 */
[----:B------:R-:W-:Y:S01]  /*e500*/  IMAD.X R11, R11, 0x1, R131, P5 ;  /* 0x000000010b0b7824 */ /* 0x000fe200028e0683 */
[----:B------:R-:W-:Y:S02]  /*e510*/  ISETP.GT.AND P3, PT, R23, 0x188, P3 ;  /* 0x000001881700780c */ /* 0x000fe40001f64270 */
[----:B------:R-:W-:-:S02]  /*e520*/  F2FP.F16.F32.PACK_AB R37, RZ, R37 ;  /* 0x00000025ff25723e */ /* 0x000fc400000000ff */
[----:B------:R-:W-:Y:S02]  /*e530*/  F2FP.F16.F32.PACK_AB R38, RZ, R38 ;  /* 0x00000026ff26723e */ /* 0x000fe400000000ff */
[----:B------:R-:W-:Y:S02]  /*e540*/  F2FP.F16.F32.PACK_AB R39, RZ, R39 ;  /* 0x00000027ff27723e */ /* 0x000fe400000000ff */
[----:B------:R-:W-:Y:S02]  /*e550*/  F2FP.F16.F32.PACK_AB R24, RZ, R24 ;  /* 0x00000018ff18723e */ /* 0x000fe400000000ff */
[----:B------:R-:W-:Y:S01]  /*e560*/  F2FP.F16.F32.PACK_AB R25, RZ, R25 ;  /* 0x00000019ff19723e */ /* 0x000fe200000000ff */
[----:B------:R1:W-:Y:S01]  /*e570*/  @P4 STG.E.U16 desc[UR40][R130.64+0x22], R121 ;  /* 0x0000227982004986 */ /* 0x0003e2000c101528 */
[C---:B------:R-:W-:Y:S02]  /*e580*/  ISETP.GT.AND P4, PT, R23.reuse, 0x180, P0 ;  /* 0x000001801700780c */ /* 0x040fe40000784270 */
[C---:B------:R-:W-:Y:S01]  /*e590*/  ISETP.GT.AND P0, PT, R23.reuse, 0x188, P0 ;  /* 0x000001881700780c */ /* 0x040fe20000704270 */
[----:B------:R1:W-:Y:S01]  /*e5a0*/  @P2 STG.E.U16 desc[UR40][R10.64+0x20], R122 ;  /* 0x0000207a0a002986 */ /* 0x0003e2000c101528 */
[----:B------:R-:W-:-:S02]  /*e5b0*/  ISETP.GT.AND P2, PT, R23, 0x180, P1 ;  /* 0x000001801700780c */ /* 0x000fc40000f44270 */
[----:B------:R-:W-:Y:S01]  /*e5c0*/  ISETP.GT.AND P1, PT, R23, 0x188, P1 ;  /* 0x000001881700780c */ /* 0x000fe20000f24270 */
[----:B------:R1:W-:Y:S01]  /*e5d0*/  @P3 STG.E.U16 desc[UR40][R138.64+0x22], R123 ;  /* 0x0000227b8a003986 */ /* 0x0003e2000c101528 */
[----:B------:R-:W-:Y:S02]  /*e5e0*/  ISETP.GT.AND P3, PT, R3, 0x20, PT ;  /* 0x000000200300780c */ /* 0x000fe40003f64270 */
[----:B------:R-:W-:Y:S02]  /*e5f0*/  F2FP.F16.F32.PACK_AB R26, RZ, R26 ;  /* 0x0000001aff1a723e */ /* 0x000fe400000000ff */
[----:B------:R-:W-:Y:S01]  /*e600*/  ISETP.GT.AND P5, PT, R23, 0x8, P3 ;  /* 0x000000081700780c */ /* 0x000fe20001fa4270 */
[----:B------:R1:W-:Y:S01]  /*e610*/  @P4 STG.E.U16 desc[UR40][R130.64+0x30], R124 ;  /* 0x0000307c82004986 */ /* 0x0003e2000c101528 */
[----:B------:R-:W-:Y:S02]  /*e620*/  F2FP.F16.F32.PACK_AB R27, RZ, R27 ;  /* 0x0000001bff1b723e */ /* 0x000fe400000000ff */
[----:B------:R-:W-:Y:S01]  /*e630*/  F2FP.F16.F32.PACK_AB R28, RZ, R28 ;  /* 0x0000001cff1c723e */ /* 0x000fe200000000ff */
[----:B------:R1:W-:Y:S01]  /*e640*/  @P2 STG.E.U16 desc[UR40][R130.64+0x32], R125 ;  /* 0x0000327d82002986 */ /* 0x0003e2000c101528 */
[----:B------:R-:W-:-:S02]  /*e650*/  ISETP.GT.AND P2, PT, R3, 0x21, PT ;  /* 0x000000210300780c */ /* 0x000fc40003f44270 */
[----:B------:R-:W-:Y:S01]  /*e660*/  F2FP.F16.F32.PACK_AB R29, RZ, R29 ;  /* 0x0000001dff1d723e */ /* 0x000fe200000000ff */
[----:B------:R1:W-:Y:S01]  /*e670*/  @P0 STG.E.U16 desc[UR40][R10.64+0x30], R126 ;  /* 0x0000307e0a000986 */ /* 0x0003e2000c101528 */
[C---:B------:R-:W-:Y:S02]  /*e680*/  ISETP.GT.AND P0, PT, R23.reuse, RZ, P3 ;  /* 0x000000ff1700720c */ /* 0x040fe40001f04270 */
[C---:B------:R-:W-:Y:S01]  /*e690*/  ISETP.GT.AND P4, PT, R23.reuse, RZ, P2 ;  /* 0x000000ff1700720c */ /* 0x040fe20001784270 */
[----:B------:R1:W-:Y:S01]  /*e6a0*/  @P1 STG.E.U16 desc[UR40][R10.64+0x32], R127 ;  /* 0x0000327f0a001986 */ /* 0x0003e2000c101528 */
[----:B------:R-:W-:Y:S02]  /*e6b0*/  ISETP.GT.AND P1, PT, R23, 0x8, P2 ;  /* 0x000000081700780c */ /* 0x000fe40001724270 */
[----:B------:R-:W-:Y:S02]  /*e6c0*/  F2FP.F16.F32.PACK_AB R30, RZ, R30 ;  /* 0x0000001eff1e723e */ /* 0x000fe400000000ff */
[----:B------:R-:W-:-:S05]  /*e6d0*/  F2FP.F16.F32.PACK_AB R31, RZ, R31 ;  /* 0x0000001fff1f723e */ /* 0x000fca00000000ff */
[----:B------:R1:W-:Y:S01]  /*e6e0*/  @P0 STG.E.U16 desc[UR40][R4.64+0x40], R112 ;  /* 0x0000407004000986 */ /* 0x0003e2000c101528 */
[----:B------:R-:W-:-:S03]  /*e6f0*/  ISETP.GT.AND P0, PT, R3, 0x28, PT ;  /* 0x000000280300780c */ /* 0x000fc60003f04270 */
[----:B------:R1:W-:Y:S04]  /*e700*/  @P4 STG.E.U16 desc[UR40][R4.64+0x42], R113 ;  /* 0x0000427104004986 */ /* 0x0003e8000c101528 */
[----:B------:R1:W-:Y:S01]  /*e710*/  @P1 STG.E.U16 desc[UR40][R8.64+0x42], R115 ;  /* 0x0000427308001986 */ /* 0x0003e2000c101528 */
[----:B------:R-:W-:-:S03]  /*e720*/  ISETP.GT.AND P1, PT, R3, 0x29, PT ;  /* 0x000000290300780c */ /* 0x000fc60003f24270 */
[----:B------:R1:W-:Y:S01]  /*e730*/  @P5 STG.E.U16 desc[UR40][R8.64+0x40], R114 ;  /* 0x0000407208005986 */ /* 0x0003e2000c101528 */
[C---:B------:R-:W-:Y:S02]  /*e740*/  ISETP.GT.AND P5, PT, R23.reuse, RZ, P0 ;  /* 0x000000ff1700720c */ /* 0x040fe400007a4270 */
[----:B------:R-:W-:-:S11]  /*e750*/  ISETP.GT.AND P4, PT, R23, RZ, P1 ;  /* 0x000000ff1700720c */ /* 0x000fd60000f84270 */
[----:B------:R1:W-:Y:S01]  /*e760*/  @P5 STG.E.U16 desc[UR40][R4.64+0x50], R116 ;  /* 0x0000507404005986 */ /* 0x0003e2000c101528 */
[----:B------:R-:W-:-:S03]  /*e770*/  ISETP.GT.AND P5, PT, R23, 0x8, P0 ;  /* 0x000000081700780c */ /* 0x000fc600007a4270 */
[----:B------:R1:W-:Y:S01]  /*e780*/  @P4 STG.E.U16 desc[UR40][R4.64+0x52], R117 ;  /* 0x0000527504004986 */ /* 0x0003e2000c101528 */
[----:B------:R-:W-:-:S09]  /*e790*/  ISETP.GT.AND P4, PT, R23, 0x8, P1 ;  /* 0x000000081700780c */ /* 0x000fd20000f84270 */
        /* <DEDUP_REMOVED lines=33> */
[C---:B------:R-:W-:Y:S02]  /*e9b0*/  ISETP.GT.AND P5, PT, R23.reuse, 0x180, P3 ;  /* 0x000001801700780c */ /* 0x040fe40001fa4270 */
[C---:B------:R-:W-:Y:S01]  /*e9c0*/  ISETP.GT.AND P3, PT, R23.reuse, 0x188, P3 ;  /* 0x000001881700780c */ /* 0x040fe20001f64270 */
[----:B------:R1:W-:Y:S01]  /*e9d0*/  @P4 STG.E.U16 desc[UR40][R128.64+0x52], R103 ;  /* 0x0000526780004986 */ /* 0x0003e2000c101528 */
[C---:B------:R-:W-:Y:S02]  /*e9e0*/  ISETP.GT.AND P4, PT, R23.reuse, 0x180, P2 ;  /* 0x000001801700780c */ /* 0x040fe40001784270 */
[----:B------:R-:W-:-:S07]  /*e9f0*/  ISETP.GT.AND P2, PT, R23, 0x188, P2 ;  /* 0x000001881700780c */ /* 0x000fce0001744270 */
[----:B------:R1:W-:Y:S04]  /*ea00*/  @P5 STG.E.U16 desc[UR40][R130.64+0x40], R88 ;  /* 0x0000405882005986 */ /* 0x0003e8000c101528 */
[----:B------:R1:W-:Y:S01]  /*ea10*/  @P4 STG.E.U16 desc[UR40][R130.64+0x42], R89 ;  /* 0x0000425982004986 */ /* 0x0003e2000c101528 */
[C---:B------:R-:W-:Y:S02]  /*ea20*/  ISETP.GT.AND P4, PT, R23.reuse, 0x180, P0 ;  /* 0x000001801700780c */ /* 0x040fe40000784270 */
[C---:B------:R-:W-:Y:S01]  /*ea30*/  ISETP.GT.AND P0, PT, R23.reuse, 0x188, P0 ;  /* 0x000001881700780c */ /* 0x040fe20000704270 */
[----:B------:R1:W-:Y:S01]  /*ea40*/  @P3 STG.E.U16 desc[UR40][R10.64+0x40], R90 ;  /* 0x0000405a0a003986 */ /* 0x0003e2000c101528 */
[C---:B------:R-:W-:Y:S02]  /*ea50*/  ISETP.GT.AND P3, PT, R23.reuse, 0x180, P1 ;  /* 0x000001801700780c */ /* 0x040fe40000f64270 */
[----:B------:R-:W-:Y:S01]  /*ea60*/  ISETP.GT.AND P1, PT, R23, 0x188, P1 ;  /* 0x000001881700780c */ /* 0x000fe20000f24270 */
[----:B------:R1:W-:Y:S01]  /*ea70*/  @P2 STG.E.U16 desc[UR40][R10.64+0x42], R91 ;  /* 0x0000425b0a002986 */ /* 0x0003e2000c101528 */
[----:B------:R-:W-:-:S05]  /*ea80*/  ISETP.GT.AND P2, PT, R3, 0x31, PT ;  /* 0x000000310300780c */ /* 0x000fca0003f44270 */
[----:B------:R1:W-:Y:S01]  /*ea90*/  @P4 STG.E.U16 desc[UR40][R130.64+0x50], R92 ;  /* 0x0000505c82004986 */ /* 0x0003e2000c101528 */
[----:B------:R-:W-:-:S03]  /*eaa0*/  ISETP.GT.AND P4, PT, R23, RZ, P2 ;  /* 0x000000ff1700720c */ /* 0x000fc60001784270 */
[----:B------:R1:W-:Y:S01]  /*eab0*/  @P3 STG.E.U16 desc[UR40][R130.64+0x52], R93 ;  /* 0x0000525d82003986 */ /* 0x0003e2000c101528 */
[----:B------:R-:W-:-:S03]  /*eac0*/  ISETP.GT.AND P3, PT, R3, 0x30, PT ;  /* 0x000000300300780c */ /* 0x000fc60003f64270 */
[----:B------:R1:W-:Y:S01]  /*ead0*/  @P0 STG.E.U16 desc[UR40][R10.64+0x50], R94 ;  /* 0x0000505e0a000986 */ /* 0x0003e2000c101528 */
[C---:B------:R-:W-:Y:S02]  /*eae0*/  ISETP.GT.AND P0, PT, R23.reuse, RZ, P3 ;  /* 0x000000ff1700720c */ /* 0x040fe40001f04270 */
[C---:B------:R-:W-:Y:S01]  /*eaf0*/  ISETP.GT.AND P5, PT, R23.reuse, 0x8, P3 ;  /* 0x000000081700780c */ /* 0x040fe20001fa4270 */
[----:B------:R1:W-:Y:S01]  /*eb00*/  @P1 STG.E.U16 desc[UR40][R10.64+0x52], R95 ;  /* 0x0000525f0a001986 */ /* 0x0003e2000c101528 */
[----:B------:R-:W-:-:S03]  /*eb10*/  ISETP.GT.AND P1, PT, R23, 0x8, P2 ;  /* 0x000000081700780c */ /* 0x000fc60001724270 */
[----:B------:R1:W-:Y:S06]  /*eb20*/  @P4 STG.E.U16 desc[UR40][R4.64+0x62], R81 ;  /* 0x0000625104004986 */ /* 0x0003ec000c101528 */
[----:B------:R1:W-:Y:S01]  /*eb30*/  @P0 STG.E.U16 desc[UR40][R4.64+0x60], R80 ;  /* 0x0000605004000986 */ /* 0x0003e2000c101528 */
[----:B------:R-:W-:-:S03]  /*eb40*/  ISETP.GT.AND P0, PT, R3, 0x38, PT ;  /* 0x000000380300780c */ /* 0x000fc60003f04270 */
        /* <DEDUP_REMOVED lines=57> */
[----:B------:R-:W-:-:S03]  /*eee0*/  ISETP.GT.AND P4, PT, R23, 0x8, P2 ;  /* 0x000000081700780c */ /* 0x000fc60001784270 */
[----:B------:R1:W-:Y:S01]  /*eef0*/  @P3 STG.E.U16 desc[UR40][R130.64+0x72], R61 ;  /* 0x0000723d82003986 */ /* 0x0003e2000c101528 */
[----:B------:R-:W-:-:S03]  /*ef00*/  ISETP.GT.AND P3, PT, R3, 0x41, PT ;  /* 0x000000410300780c */ /* 0x000fc60003f64270 */
[----:B------:R1:W-:Y:S01]  /*ef10*/  @P0 STG.E.U16 desc[UR40][R10.64+0x70], R62 ;  /* 0x0000703e0a000986 */ /* 0x0003e2000c101528 */
[C---:B------:R-:W-:Y:S02]  /*ef20*/  ISETP.GT.AND P0, PT, R23.reuse, RZ, P2 ;  /* 0x000000ff1700720c */ /* 0x040fe40001704270 */
[C---:B------:R-:W-:Y:S01]  /*ef30*/  ISETP.GT.AND P5, PT, R23.reuse, 0x8, P3 ;  /* 0x000000081700780c */ /* 0x040fe20001fa4270 */
[----:B------:R1:W-:Y:S01]  /*ef40*/  @P1 STG.E.U16 desc[UR40][R10.64+0x72], R63 ;  /* 0x0000723f0a001986 */ /* 0x0003e2000c101528 */
[----:B------:R-:W-:-:S09]  /*ef50*/  ISETP.GT.AND P1, PT, R23, RZ, P3 ;  /* 0x000000ff1700720c */ /* 0x000fd20001f24270 */
[----:B------:R1:W-:Y:S01]  /*ef60*/  @P0 STG.E.U16 desc[UR40][R4.64+0x80], R48 ;  /* 0x0000803004000986 */ /* 0x0003e2000c101528 */
[----:B------:R-:W-:-:S03]  /*ef70*/  ISETP.GT.AND P0, PT, R3, 0x49, PT ;  /* 0x000000490300780c */ /* 0x000fc60003f04270 */
[----:B------:R1:W-:Y:S01]  /*ef80*/  @P1 STG.E.U16 desc[UR40][R4.64+0x82], R49 ;  /* 0x0000823104001986 */ /* 0x0003e2000c101528 */
[----:B------:R-:W-:-:S03]  /*ef90*/  ISETP.GT.AND P1, PT, R3, 0x48, PT ;  /* 0x000000480300780c */ /* 0x000fc60003f24270 */
[----:B------:R1:W-:Y:S01]  /*efa0*/  @P4 STG.E.U16 desc[UR40][R8.64+0x80], R50 ;  /* 0x0000803208004986 */ /* 0x0003e2000c101528 */
[----:B------:R-:W-:-:S03]  /*efb0*/  ISETP.GT.AND P4, PT, R23, RZ, P0 ;  /* 0x000000ff1700720c */ /* 0x000fc60000784270 */
[----:B------:R1:W-:Y:S01]  /*efc0*/  @P5 STG.E.U16 desc[UR40][R8.64+0x82], R51 ;  /* 0x0000823308005986 */ /* 0x0003e2000c101528 */
[----:B------:R-:W-:-:S09]  /*efd0*/  ISETP.GT.AND P5, PT, R23, RZ, P1 ;  /* 0x000000ff1700720c */ /* 0x000fd20000fa4270 */
        /* <DEDUP_REMOVED lines=42> */
[----:B------:R1:W-:Y:S01]  /*f280*/  @P4 STG.E.U16 desc[UR40][R130.64+0x80], R24 ;  /* 0x0000801882004986 */ /* 0x0003e2000c101528 */
[C---:B------:R-:W-:Y:S02]  /*f290*/  ISETP.GT.AND P4, PT, R23.reuse, 0x180, P0 ;  /* 0x000001801700780c */ /* 0x040fe40000784270 */
[C---:B------:R-:W-:Y:S01]  /*f2a0*/  ISETP.GT.AND P0, PT, R23.reuse, 0x188, P0 ;  /* 0x000001881700780c */ /* 0x040fe20000704270 */
[----:B------:R1:W-:Y:S01]  /*f2b0*/  @P5 STG.E.U16 desc[UR40][R130.64+0x82], R25 ;  /* 0x0000821982005986 */ /* 0x0003e2000c101528 */
[C---:B------:R-:W-:Y:S02]  /*f2c0*/  ISETP.GT.AND P5, PT, R23.reuse, 0x180, P1 ;  /* 0x000001801700780c */ /* 0x040fe40000fa4270 */
[----:B------:R-:W-:Y:S01]  /*f2d0*/  ISETP.GT.AND P1, PT, R23, 0x188, P1 ;  /* 0x000001881700780c */ /* 0x000fe20000f24270 */
[----:B------:R1:W-:Y:S04]  /*f2e0*/  @P2 STG.E.U16 desc[UR40][R10.64+0x80], R26 ;  /* 0x0000801a0a002986 */ /* 0x0003e8000c101528 */
[----:B------:R1:W-:Y:S04]  /*f2f0*/  @P3 STG.E.U16 desc[UR40][R10.64+0x82], R27 ;  /* 0x0000821b0a003986 */ /* 0x0003e8000c101528 */
[----:B------:R1:W-:Y:S04]  /*f300*/  @P4 STG.E.U16 desc[UR40][R130.64+0x92], R29 ;  /* 0x0000921d82004986 */ /* 0x0003e8000c101528 */
[----:B------:R1:W-:Y:S04]  /*f310*/  @P5 STG.E.U16 desc[UR40][R130.64+0x90], R28 ;  /* 0x0000901c82005986 */ /* 0x0003e8000c101528 */
[----:B------:R1:W-:Y:S04]  /*f320*/  @P1 STG.E.U16 desc[UR40][R10.64+0x90], R30 ;  /* 0x0000901e0a001986 */ /* 0x0003e8000c101528 */
[----:B------:R1:W-:Y:S02]  /*f330*/  @P0 STG.E.U16 desc[UR40][R10.64+0x92], R31 ;  /* 0x0000921f0a000986 */ /* 0x0003e4000c101528 */
.L_x_338:
[----:B------:R-:W-:Y:S05]  /*f340*/  BSYNC B0 ;  /* 0x0000000000007941 */ /* 0x000fea0003800000 */
.L_x_32:
[----:B------:R-:W-:Y:S01]  /*f350*/  ULDC UR4, c[0x0][0xc] ;  /* 0x0000030000047ab9 */ /* 0x000fe20000000800 */
[----:B------:R-:W-:Y:S01]  /*f360*/  ULDC UR5, c[0x0][0x10] ;  /* 0x0000040000057ab9 */ /* 0x000fe20000000800 */
[----:B0-----:R-:W0:Y:S01]  /*f370*/  LDC R3, c[0x0][0x14] ;  /* 0x00000500ff037b82 */ /* 0x001e220000000800 */
[----:B------:R-:W-:Y:S01]  /*f380*/  UIMAD.WIDE.U32 UR4, UR4, UR5, URZ ;  /* 0x00000005040472a5 */ /* 0x000fe2000f8e003f */
[----:B------:R-:W-:Y:S02]  /*f390*/  IMAD.MOV.U32 R23, RZ, RZ, R19 ;  /* 0x000000ffff177224 */ /* 0x000fe400078e0013 */
[----:B------:R-:W-:-:S03]  /*f3a0*/  IMAD.MOV.U32 R17, RZ, RZ, -0x1 ;  /* 0xffffffffff117424 */ /* 0x000fc600078e00ff */
[----:B0-----:R-:W-:-:S04]  /*f3b0*/  IMAD.WIDE.U32 R22, R3, UR4, R22 ;  /* 0x0000000403167c25 */ /* 0x001fc8000f8e0016 */
[----:B------:R-:W-:Y:S01]  /*f3c0*/  IMAD R3, R3, UR5, RZ ;  /* 0x0000000503037c24 */ /* 0x000fe2000f8e02ff */
[----:B------:R-:W-:Y:S02]  /*f3d0*/  ULDC.64 UR4, c[0x0][0x650] ;  /* 0x0001940000047ab9 */ /* 0x000fe40000000a00 */
[----:B------:R-:W-:Y:S01]  /*f3e0*/  ISETP.GE.U32.AND P0, PT, R22, UR4, PT ;  /* 0x0000000416007c0c */ /* 0x000fe2000bf06070 */
[--C-:B------:R-:W-:Y:S01]  /*f3f0*/  IMAD.IADD R19, R23, 0x1, R3.reuse ;  /* 0x0000000117137824 */ /* 0x100fe200078e0203 */
[----:B------:R-:W-:Y:S01]  /*f400*/  PRMT R3, RZ, 0x7610, R3 ;  /* 0x00007610ff037816 */ /* 0x000fe20000000003 */
[----:B------:R-:W-:-:S03]  /*f410*/  IMAD.MOV.U32 R23, RZ, RZ, -0x1 ;  /* 0xffffffffff177424 */ /* 0x000fc600078e00ff */
[----:B------:R-:W-:-:S13]  /*f420*/  ISETP.GE.U32.AND.EX P0, PT, R19, UR5, PT, P0 ;  /* 0x0000000513007c0c */ /* 0x000fda000bf06100 */
[----:B------:R-:W-:Y:S05]  /*f430*/  @P0 BRA `(.L_x_339) ;  /* 0x00000004006c0947 */ /* 0x000fea0003800000 */
[----:B------:R-:W0:Y:S01]  /*f440*/  S2R R12, SR_CTAID.X ;  /* 0x00000000000c7919 */ /* 0x000e220000002500 */
[----:B-1----:R-:W1:Y:S01]  /*f450*/  LDC.64 R10, c[0x0][0x628] ;  /* 0x00018a00ff0a7b82 */ /* 0x002e620000000a00 */
[----:B------:R-:W-:Y:S01]  /*f460*/  ULDC UR4, c[0x0][0x150] ;  /* 0x0000540000047ab9 */ /* 0x000fe20000000800 */
[----:B------:R-:W-:Y:S01]  /*f470*/  IMAD.MOV.U32 R8, RZ, RZ, R22 ;  /* 0x000000ffff087224 */ /* 0x000fe200078e0016 */
[----:B------:R-:W0:Y:S01]  /*f480*/  S2R R24, SR_CTAID.Y ;  /* 0x0000000000187919 */ /* 0x000e220000002600 */
[----:B------:R-:W-:-:S04]  /*f490*/  IMAD.MOV.U32 R9, RZ, RZ, R19 ;  /* 0x000000ffff097224 */ /* 0x000fc800078e0013 */
[----:B------:R-:W2:Y:S08]  /*f4a0*/  LDC R21, c[0x0][0x144] ;  /* 0x00005100ff157b82 */ /* 0x000eb00000000800 */
[----:B------:R-:W2:Y:S08]  /*f4b0*/  LDC R0, c[0x0][0x630] ;  /* 0x00018c00ff007b82 */ /* 0x000eb00000000800 */
[----:B------:R-:W2:Y:S01]  /*f4c0*/  LDC.64 R14, c[0x0][0x620] ;  /* 0x00018800ff0e7b82 */ /* 0x000ea20000000a00 */
[----:B-1----:R-:W-:-:S04]  /*f4d0*/  ISETP.NE.U32.AND P0, PT, R10, RZ, PT ;  /* 0x000000ff0a00720c */ /* 0x002fc80003f05070 */
[----:B------:R-:W-:Y:S02]  /*f4e0*/  ISETP.NE.AND.EX P0, PT, R11, RZ, PT, P0 ;  /* 0x000000ff0b00720c */ /* 0x000fe40003f05300 */
[----:B0-----:R-:W-:-:S05]  /*f4f0*/  I2FP.F32.U32 R3, R12 ;  /* 0x0000000c00037245 */ /* 0x001fca0000201000 */
[----:B------:R-:W-:-:S04]  /*f500*/  FMUL R3, R3, UR4 ;  /* 0x0000000403037c20 */ /* 0x000fc80008400000 */
[----:B------:R0:W1:Y:S02]  /*f510*/  F2I.U32.TRUNC.NTZ R20, R3 ;  /* 0x0000000300147305 */ /* 0x000064000020f000 */
[----:B------:R-:W-:Y:S05]  /*f520*/  @!P0 BRA `(.L_x_340) ;  /* 0x0000000000288947 */ /* 0x000fea0003800000 */
[----:B0-----:R-:W0:Y:S02]  /*f530*/  LDC R3, c[0x0][0x634] ;  /* 0x00018d00ff037b82 */ /* 0x001e240000000800 */
        /* <DEDUP_REMOVED lines=9> */
.L_x_340:
[----:B------:R-:W3:Y:S01]  /*f5d0*/  LDC.64 R28, c[0x0][0x640] ;  /* 0x00019000ff1c7b82 */ /* 0x000ee20000000a00 */
[-C--:B--2---:R-:W-:Y:S01]  /*f5e0*/  SHF.R.U64 R17, R8, R0.reuse, R9 ;  /* 0x0000000008117219 */ /* 0x084fe20000001209 */
[----:B------:R-:W-:Y:S01]  /*f5f0*/  IMAD.MOV.U32 R23, RZ, RZ, R19 ;  /* 0x000000ffff177224 */ /* 0x000fe200078e0013 */
[----:B------:R-:W-:Y:S01]  /*f600*/  SHF.R.U32.HI R0, RZ, R0, R9 ;  /* 0x00000000ff007219 */ /* 0x000fe20000011609 */
[----:B-1----:R-:W-:Y:S01]  /*f610*/  IMAD.MOV R20, RZ, RZ, -R20 ;  /* 0x000000ffff147224 */ /* 0x002fe200078e0a14 */
[----:B0-----:R-:W-:Y:S01]  /*f620*/  IADD3 R3, P0, RZ, -R17, RZ ;  /* 0x80000011ff037210 */ /* 0x001fe20007f1e0ff */
[----:B------:R-:W-:Y:S01]  /*f630*/  ULDC UR4, c[0x0][0x154] ;  /* 0x0000550000047ab9 */ /* 0x000fe20000000800 */
[----:B------:R-:W-:Y:S01]  /*f640*/  IMAD.MOV.U32 R7, RZ, RZ, 0x1 ;  /* 0x00000001ff077424 */ /* 0x000fe200078e00ff */
[----:B------:R-:W0:Y:S01]  /*f650*/  LDC R6, c[0x0][0x618] ;  /* 0x00018600ff067b82 */ /* 0x000e220000000800 */
[----:B------:R-:W-:Y:S02]  /*f660*/  IMAD R21, R21, R20, R12 ;  /* 0x0000001415157224 */ /* 0x000fe400078e020c */
[----:B------:R-:W-:-:S04]  /*f670*/  IMAD.X R5, RZ, RZ, ~R0, P0 ;  /* 0x000000ffff057224 */ /* 0x000fc800000e0e00 */
[-C--:B------:R-:W-:Y:S01]  /*f680*/  IMAD R0, R5, R14.reuse, RZ ;  /* 0x0000000e05007224 */ /* 0x080fe200078e02ff */
[----:B------:R-:W1:Y:S01]  /*f690*/  LDC R8, c[0x0][0x608] ;  /* 0x00018200ff087b82 */ /* 0x000e620000000800 */
[----:B------:R-:W-:-:S04]  /*f6a0*/  IMAD.WIDE.U32 R4, R3, R14, R22 ;  /* 0x0000000e03047225 */ /* 0x000fc800078e0016 */
[----:B------:R-:W-:Y:S01]  /*f6b0*/  IMAD R3, R3, R15, R0 ;  /* 0x0000000f03037224 */ /* 0x000fe200078e0200 */
[----:B------:R-:W-:Y:S02]  /*f6c0*/  I2FP.F32.U32 R0, R24 ;  /* 0x0000001800007245 */ /* 0x000fe40000201000 */
[----:B------:R-:W2:Y:S01]  /*f6d0*/  LDC R26, c[0x0][0x658] ;  /* 0x00019600ff1a7b82 */ /* 0x000ea20000000800 */
[----:B------:R-:W-:Y:S01]  /*f6e0*/  IMAD.IADD R3, R5, 0x1, R3 ;  /* 0x0000000105037824 */ /* 0x000fe200078e0203 */
[----:B---3--:R-:W-:Y:S01]  /*f6f0*/  ISETP.NE.U32.AND P0, PT, R28, RZ, PT ;  /* 0x000000ff1c00720c */ /* 0x008fe20003f05070 */
[----:B------:R-:W-:Y:S01]  /*f700*/  FMUL R0, R0, UR4 ;  /* 0x0000000400007c20 */ /* 0x000fe20008400000 */
[----:B------:R-:W-:Y:S02]  /*f710*/  IMAD.MOV.U32 R5, RZ, RZ, -0x1 ;  /* 0xffffffffff057424 */ /* 0x000fe400078e00ff */
[----:B------:R-:W-:Y:S01]  /*f720*/  ISETP.NE.AND.EX P0, PT, R29, RZ, PT, P0 ;  /* 0x000000ff1d00720c */ /* 0x000fe20003f05300 */
[----:B------:R3:W2:Y:S01]  /*f730*/  F2I.U32.TRUNC.NTZ R13, R0 ;  /* 0x00000000000d7305 */ /* 0x0006a2000020f000 */
[----:B------:R-:W3:Y:S01]  /*f740*/  LDC R15, c[0x0][0x148] ;  /* 0x00005200ff0f7b82 */ /* 0x000ee20000000800 */
[----:B0-----:R-:W-:-:S02]  /*f750*/  SHF.R.U64 R12, R4, R6, R3 ;  /* 0x00000006040c7219 */ /* 0x001fc40000001203 */
[----:B------:R-:W-:-:S05]  /*f760*/  SHF.R.U32.HI R3, RZ, R6, R3 ;  /* 0x00000006ff037219 */ /* 0x000fca0000011603 */
[----:B------:R-:W0:Y:S01]  /*f770*/  LDC R20, c[0x0][0x600] ;  /* 0x00018000ff147b82 */ /* 0x000e220000000800 */
[-CC-:B-1----:R-:W-:Y:S02]  /*f780*/  SHF.R.U64 R10, R12, R8.reuse, R3.reuse ;  /* 0x000000080c0a7219 */ /* 0x182fe40000001203 */
[----:B------:R-:W-:-:S05]  /*f790*/  SHF.R.U32.HI R3, RZ, R8, R3 ;  /* 0x00000008ff037219 */ /* 0x000fca0000011603 */
[----:B------:R-:W1:Y:S01]  /*f7a0*/  LDC R25, c[0x0][0x648] ;  /* 0x00019200ff197b82 */ /* 0x000e620000000800 */
[-C--:B--2---:R-:W-:Y:S02]  /*f7b0*/  SHF.L.U32 R4, R5, R26.reuse, RZ ;  /* 0x0000001a05047219 */ /* 0x084fe400000006ff */
[-CC-:B------:R-:W-:Y:S02]  /*f7c0*/  SHF.R.U64 R14, R10, R26.reuse, R3.reuse ;  /* 0x0000001a0a0e7219 */ /* 0x180fe40000001203 */
[----:B------:R-:W-:Y:S02]  /*f7d0*/  SHF.R.U32.HI R5, RZ, R26, R3 ;  /* 0x0000001aff057219 */ /* 0x000fe40000011603 */
[----:B------:R-:W-:Y:S01]  /*f7e0*/  LOP3.LUT R23, RZ, R4, RZ, 0x33, !PT ;  /* 0x00000004ff177212 */ /* 0x000fe200078e33ff */
[----:B------:R-:W2:Y:S01]  /*f7f0*/  LDC R27, c[0x0][0x638] ;  /* 0x00018e00ff1b7b82 */ /* 0x000ea20000000800 */
[----:B------:R-:W-:Y:S01]  /*f800*/  SHF.L.U32 R26, R7, R26, RZ ;  /* 0x0000001a071a7219 */ /* 0x000fe200000006ff */
[----:B------:R-:W-:-:S06]  /*f810*/  IMAD.MOV.U32 R4, RZ, RZ, R14 ;  /* 0x000000ffff047224 */ /* 0x000fcc00078e000e */
[----:B------:R-:W0:Y:S01]  /*f820*/  LDC R30, c[0x0][0x610] ;  /* 0x00018400ff1e7b82 */ /* 0x000e220000000800 */
        /* <DEDUP_REMOVED lines=11> */
.L_x_341:
[----:B------:R-:W4:Y:S01]  /*f8e0*/  LDC R3, c[0x0][0x65c] ;  /* 0x00019700ff037b82 */ /* 0x000f220000000800 */
[----:B-1-3--:R-:W-:Y:S01]  /*f8f0*/  SHF.R.U64 R0, R4, R25, R5 ;  /* 0x0000001904007219 */ /* 0x00afe20000001205 */
[----:B0-----:R-:W-:Y:S01]  /*f900*/  VIADD R7, R20, 0xffffffff ;  /* 0xffffffff14077836 */ /* 0x001fe20000000000 */
[----:B------:R-:W-:Y:S01]  /*f910*/  LOP3.LUT R5, R10, R23, RZ, 0xc0, !PT ;  /* 0x000000170a057212 */ /* 0x000fe200078ec0ff */
[----:B------:R-:W-:Y:S02]  /*f920*/  IMAD.MOV R13, RZ, RZ, -R13 ;  /* 0x000000ffff0d7224 */ /* 0x000fe400078e0a0d */
[----:B------:R-:W-:Y:S01]  /*f930*/  IMAD.MOV.U32 R4, RZ, RZ, 0x1 ;  /* 0x00000001ff047424 */ /* 0x000fe200078e00ff */
[----:B------:R-:W-:Y:S02]  /*f940*/  LOP3.LUT R12, R12, R7, RZ, 0xc0, !PT ;  /* 0x000000070c0c7212 */ /* 0x000fe400078ec0ff */
[----:B----4-:R-:W-:Y:S01]  /*f950*/  ISETP.NE.AND P0, PT, R3, 0x1, PT ;  /* 0x000000010300780c */ /* 0x010fe20003f05270 */
[----:B------:R-:W-:-:S02]  /*f960*/  IMAD.MOV R3, RZ, RZ, -R0 ;  /* 0x000000ffff037224 */ /* 0x000fc400078e0a00 */
[----:B------:R-:W-:Y:S02]  /*f970*/  IMAD R0, R26, R0, R5 ;  /* 0x000000001a007224 */ /* 0x000fe400078e0205 */
[----:B--2---:R-:W-:-:S04]  /*f980*/  IMAD R3, R3, R27, R14 ;  /* 0x0000001b03037224 */ /* 0x004fc800078e020e */
[----:B------:R-:W-:Y:S01]  /*f990*/  IMAD R5, R3, R20, R12 ;  /* 0x0000001403057224 */ /* 0x000fe200078e020c */
[----:B------:R-:W-:-:S03]  /*f9a0*/  PRMT R3, R4, 0x7610, R3 ;  /* 0x0000761004037816 */ /* 0x000fc60000000003 */
[----:B------:R-:W-:-:S04]  /*f9b0*/  @P0 IMAD R21, R15, R13, R24 ;  /* 0x0000000d0f150224 */ /* 0x000fc800078e0218 */
[----:B------:R-:W-:-:S05]  /*f9c0*/  IMAD R0, R0, R30, R21 ;  /* 0x0000001e00007224 */ /* 0x000fca00078e0215 */
[----:B------:R-:W-:Y:S02]  /*f9d0*/  SEL R23, R5, R0, !P0 ;  /* 0x0000000005177207 */ /* 0x000fe40004000000 */
[----:B------:R-:W-:-:S07]  /*f9e0*/  SEL R0, R0, R5, !P0 ;  /* 0x0000000500007207 */ /* 0x000fce0004000000 */
.L_x_339:
[----:B------:R0:W-:Y:S01]  /*f9f0*/  STL [R1], R0 ;  /* 0x0000000001007387 */ /* 0x0001e20000100800 */
[----:B------:R-:W-:-:S13]  /*fa00*/  LOP3.LUT P0, RZ, R3, 0xff, RZ, 0xc0, !PT ;  /* 0x000000ff03ff7812 */ /* 0x000fda000780c0ff */
[----:B0-----:R-:W-:Y:S05]  /*fa10*/  @P0 BRA `(.L_x_342) ;  /* 0xffffff1400fc0947 */ /* 0x001fea000383ffff */
[----:B------:R-:W-:Y:S05]  /*fa20*/  EXIT ;  /* 0x000000000000794d */ /* 0x000fea0003800000 */
.L_x_7:
[----:B0-----:R-:W-:Y:S01]  /*fa30*/  ULDC.64 UR4, c[0x0][0x650] ;  /* 0x0001940000047ab9 */ /* 0x001fe20000000a00 */
[----:B------:R-:W-:Y:S01]  /*fa40*/  PRMT R2, RZ, 0x7610, R2 ;  /* 0x00007610ff027816 */ /* 0x000fe20000000002 */
[----:B------:R-:W-:Y:S01]  /*fa50*/  IMAD.MOV.U32 R12, RZ, RZ, -0x1 ;  /* 0xffffffffff0c7424 */ /* 0x000fe200078e00ff */
[----:B------:R-:W-:Y:S01]  /*fa60*/  ISETP.GE.U32.AND P0, PT, R22, UR4, PT ;  /* 0x0000000416007c0c */ /* 0x000fe2000bf06070 */
[----:B------:R-:W-:Y:S02]  /*fa70*/  IMAD.MOV.U32 R17, RZ, RZ, -0x1 ;  /* 0xffffffffff117424 */ /* 0x000fe400078e00ff */
[----:B------:R-:W-:Y:S01]  /*fa80*/  IMAD.MOV.U32 R13, RZ, RZ, -0x1 ;  /* 0xffffffffff0d7424 */ /* 0x000fe200078e00ff */
[----:B------:R-:W-:-:S13]  /*fa90*/  ISETP.GE.U32.AND.EX P0, PT, R19, UR5, PT, P0 ;  /* 0x0000000513007c0c */ /* 0x000fda000bf06100 */
[----:B------:R-:W-:Y:S05]  /*faa0*/  @P0 BRA `(.L_x_343) ;  /* 0x0000000400340947 */ /* 0x000fea0003800000 */
        /* <DEDUP_REMOVED lines=18> */
.L_x_344:
[----:B------:R-:W0:Y:S01]  /*fbd0*/  LDC.64 R26, c[0x0][0x640] ;  /* 0x00019000ff1a7b82 */ /* 0x000e220000000a00 */
[-C--:B------:R-:W-:Y:S01]  /*fbe0*/  SHF.R.U64 R16, R12, R2.reuse, R13 ;  /* 0x000000020c107219 */ /* 0x080fe2000000120d */
[----:B------:R-:W-:Y:S01]  /*fbf0*/  IMAD.MOV.U32 R23, RZ, RZ, R19 ;  /* 0x000000ffff177224 */ /* 0x000fe200078e0013 */
[----:B------:R-:W-:Y:S01]  /*fc00*/  SHF.R.U32.HI R2, RZ, R2, R13 ;  /* 0x00000002ff027219 */ /* 0x000fe2000001160d */
[----:B------:R-:W-:Y:S01]  /*fc10*/  IMAD.MOV.U32 R28, RZ, RZ, 0x1 ;  /* 0x00000001ff1c7424 */ /* 0x000fe200078e00ff */
[----:B------:R-:W-:-:S03]  /*fc20*/  IADD3 R11, P0, RZ, -R16, RZ ;  /* 0x80000010ff0b7210 */ /* 0x000fc60007f1e0ff */
[----:B------:R-:W1:Y:S02]  /*fc30*/  LDC R10, c[0x0][0x618] ;  /* 0x00018600ff0a7b82 */ /* 0x000e640000000800 */
[----:B------:R-:W-:-:S04]  /*fc40*/  IMAD.X R9, RZ, RZ, ~R2, P0 ;  /* 0x000000ffff097224 */ /* 0x000fc800000e0e02 */
[-C--:B------:R-:W-:Y:S02]  /*fc50*/  IMAD R2, R9, R20.reuse, RZ ;  /* 0x0000001409027224 */ /* 0x080fe400078e02ff */
[----:B------:R-:W2:Y:S01]  /*fc60*/  LDC R12, c[0x0][0x608] ;  /* 0x00018200ff0c7b82 */ /* 0x000ea20000000800 */
[----:B------:R-:W-:-:S04]  /*fc70*/  IMAD.WIDE.U32 R8, R11, R20, R22 ;  /* 0x000000140b087225 */ /* 0x000fc800078e0016 */
[----:B------:R-:W-:-:S03]  /*fc80*/  IMAD R11, R11, R21, R2 ;  /* 0x000000150b0b7224 */ /* 0x000fc600078e0202 */
[----:B------:R-:W3:Y:S01]  /*fc90*/  LDC R25, c[0x0][0x658] ;  /* 0x00019600ff197b82 */ /* 0x000ee20000000800 */
[----:B------:R-:W-:Y:S01]  /*fca0*/  IMAD.IADD R9, R9, 0x1, R11 ;  /* 0x0000000109097824 */ /* 0x000fe200078e020b */
[----:B0-----:R-:W-:-:S04]  /*fcb0*/  ISETP.NE.U32.AND P0, PT, R26, RZ, PT ;  /* 0x000000ff1a00720c */ /* 0x001fc80003f05070 */
[----:B------:R-:W-:Y:S02]  /*fcc0*/  ISETP.NE.AND.EX P0, PT, R27, RZ, PT, P0 ;  /* 0x000000ff1b00720c */ /* 0x000fe40003f05300 */
[----:B------:R-:W0:Y:S01]  /*fcd0*/  LDC R20, c[0x0][0x600] ;  /* 0x00018000ff147b82 */ /* 0x000e220000000800 */
[-CC-:B-1----:R-:W-:Y:S01]  /*fce0*/  SHF.R.U64 R6, R8, R10.reuse, R9.reuse ;  /* 0x0000000a08067219 */ /* 0x182fe20000001209 */
[----:B------:R-:W-:Y:S01]  /*fcf0*/  IMAD.MOV.U32 R8, RZ, RZ, -0x1 ;  /* 0xffffffffff087424 */ /* 0x000fe200078e00ff */
[----:B------:R-:W-:-:S05]  /*fd00*/  SHF.R.U32.HI R9, RZ, R10, R9 ;  /* 0x0000000aff097219 */ /* 0x000fca0000011609 */
[----:B------:R-:W1:Y:S01]  /*fd10*/  LDC R23, c[0x0][0x648] ;  /* 0x00019200ff177b82 */ /* 0x000e620000000800 */
[-CC-:B--2---:R-:W-:Y:S02]  /*fd20*/  SHF.R.U64 R17, R6, R12.reuse, R9.reuse ;  /* 0x0000000c06117219 */ /* 0x184fe40000001209 */
[----:B------:R-:W-:-:S05]  /*fd30*/  SHF.R.U32.HI R2, RZ, R12, R9 ;  /* 0x0000000cff027219 */ /* 0x000fca0000011609 */
[----:B------:R-:W2:Y:S01]  /*fd40*/  LDC R24, c[0x0][0x638] ;  /* 0x00018e00ff187b82 */ /* 0x000ea20000000800 */
[-C--:B---3--:R-:W-:Y:S02]  /*fd50*/  SHF.L.U32 R8, R8, R25.reuse, RZ ;  /* 0x0000001908087219 */ /* 0x088fe400000006ff */
[-CC-:B------:R-:W-:Y:S02]  /*fd60*/  SHF.R.U64 R21, R17, R25.reuse, R2.reuse ;  /* 0x0000001911157219 */ /* 0x180fe40000001202 */
[----:B------:R-:W-:Y:S02]  /*fd70*/  LOP3.LUT R30, RZ, R8, RZ, 0x33, !PT ;  /* 0x00000008ff1e7212 */ /* 0x000fe400078e33ff */
[----:B------:R-:W-:Y:S01]  /*fd80*/  SHF.R.U32.HI R9, RZ, R25, R2 ;  /* 0x00000019ff097219 */ /* 0x000fe20000011602 */
[----:B------:R-:W3:Y:S01]  /*fd90*/  LDC R29, c[0x0][0x610] ;  /* 0x00018400ff1d7b82 */ /* 0x000ee20000000800 */
[----:B------:R-:W-:Y:S01]  /*fda0*/  IMAD.MOV.U32 R8, RZ, RZ, R21 ;  /* 0x000000ffff087224 */ /* 0x000fe200078e0015 */
[----:B------:R-:W-:Y:S06]  /*fdb0*/  @!P0 BRA `(.L_x_345) ;  /* 0x0000000000288947 */ /* 0x000fec0003800000 */
        /* <DEDUP_REMOVED lines=10> */
.L_x_345:
[----:B------:R-:W4:Y:S01]  /*fe60*/  LDC R2, c[0x0][0x65c] ;  /* 0x00019700ff027b82 */ /* 0x000f220000000800 */
[----:B-1----:R-:W-:Y:S01]  /*fe70*/  SHF.R.U64 R5, R8, R23, R9 ;  /* 0x0000001708057219 */ /* 0x002fe20000001209 */
[----:B0-----:R-:W-:Y:S01]  /*fe80*/  VIADD R9, R20, 0xffffffff ;  /* 0xffffffff14097836 */ /* 0x001fe20000000000 */
[----:B------:R-:W-:Y:S01]  /*fe90*/  SHF.L.U32 R28, R28, R25, RZ ;  /* 0x000000191c1c7219 */ /* 0x000fe200000006ff */
[----:B------:R-:W-:Y:S02]  /*fea0*/  IMAD.MOV.U32 R13, RZ, RZ, R16 ;  /* 0x000000ffff0d7224 */ /* 0x000fe400078e0010 */
[----:B------:R-:W-:Y:S01]  /*feb0*/  IMAD.MOV R8, RZ, RZ, -R5 ;  /* 0x000000ffff087224 */ /* 0x000fe200078e0a05 */
[----:B----4-:R-:W-:Y:S02]  /*fec0*/  ISETP.NE.AND P0, PT, R2, 0x1, PT ;  /* 0x000000010200780c */ /* 0x010fe40003f05270 */
[----:B------:R-:W-:-:S11]  /*fed0*/  LOP3.LUT R2, R17, R30, RZ, 0xc0, !PT ;  /* 0x0000001e11027212 */ /* 0x000fd600078ec0ff */
[----:B------:R-:W-:Y:S02]  /*fee0*/  @P0 IMAD R3, R7, R14, R4 ;  /* 0x0000000e07030224 */ /* 0x000fe400078e0204 */
[----:B------:R-:W-:Y:S01]  /*fef0*/  IMAD R4, R28, R5, R2 ;  /* 0x000000051c047224 */ /* 0x000fe200078e0202 */
[----:B------:R-:W-:Y:S01]  /*ff00*/  LOP3.LUT R5, R6, R9, RZ, 0xc0, !PT ;  /* 0x0000000906057212 */ /* 0x000fe200078ec0ff */
[----:B--2---:R-:W-:Y:S02]  /*ff10*/  IMAD R2, R8, R24, R21 ;  /* 0x0000001808027224 */ /* 0x004fe400078e0215 */
[----:B---3--:R-:W-:Y:S02]  /*ff20*/  IMAD R3, R4, R29, R3 ;  /* 0x0000001d04037224 */ /* 0x008fe400078e0203 */
[----:B------:R-:W-:Y:S02]  /*ff30*/  IMAD R12, R2, R20, R5 ;  /* 0x00000014020c7224 */ /* 0x000fe400078e0205 */
[----:B------:R-:W-:-:S03]  /*ff40*/  IMAD.MOV.U32 R4, RZ, RZ, 0x1 ;  /* 0x00000001ff047424 */ /* 0x000fc600078e00ff */
[----:B------:R-:W-:Y:S02]  /*ff50*/  SEL R17, R12, R3, !P0 ;  /* 0x000000030c117207 */ /* 0x000fe40004000000 */
[----:B------:R-:W-:Y:S02]  /*ff60*/  PRMT R2, R4, 0x7610, R2 ;  /* 0x0000761004027816 */ /* 0x000fe40000000002 */
[----:B------:R-:W-:-:S07]  /*ff70*/  SEL R12, R3, R12, !P0 ;  /* 0x0000000c030c7207 */ /* 0x000fce0004000000 */
.L_x_343:
[----:B------:R-:W-:-:S08]  /*ff80*/  NOP ;  /* 0x0000000000007918 */ /* 0x000fd00000000000 */
[----:B------:R-:W0:-:S00]  /*ff90*/  USETMAXREG.DEALLOC.CTAPOOL 0x28 ;  /* 0x00000028000079c8 */ /* 0x000e0000080e0500 */
[----:B0-----:R-:W-:-:S13]  /*ffa0*/  ISETP.NE.AND P0, PT, R0, RZ, PT ;  /* 0x000000ff0000720c */ /* 0x001fda0003f05270 */
[----:B------:R-:W-:Y:S05]  /*ffb0*/  @P0 EXIT ;  /* 0x000000000000094d */ /* 0x000fea0003800000 */
[----:B------:R-:W-:Y:S01]  /*ffc0*/  LOP3.LUT P0, RZ, R2, 0xff, RZ, 0xc0, !PT ;  /* 0x000000ff02ff7812 */ /* 0x000fe2000780c0ff */
[----:B------:R-:W-:Y:S02]  /*ffd0*/  IMAD.MOV.U32 R0, RZ, RZ, 0x1 ;  /* 0x00000001ff007424 */ /* 0x000fe400078e00ff */
[----:B------:R-:W-:-:S10]  /*ffe0*/  IMAD.MOV.U32 R10, RZ, RZ, RZ ;  /* 0x000000ffff0a7224 */ /* 0x000fd400078e00ff */
[----:B------:R-:W-:Y:S05]  /*fff0*/  @!P0 BRA `(.L_x_346) ;  /* 0x0000000c00488947 */ /* 0x000fea0003800000 */
[----:B------:R-:W0:Y:S01]  /*10000*/  LDC R0, c[0x0][0x28c] ;  /* 0x0000a300ff007b82 */ /* 0x000e220000000800 */
[----:B------:R-:W1:Y:S01]  /*10010*/  S2R R8, SR_CgaCtaId ;  /* 0x0000000000087919 */ /* 0x000e620000008800 */
[----:B------:R-:W-:Y:S01]  /*10020*/  ULDC UR5, c[0x0][0x600] ;  /* 0x0001800000057ab9 */ /* 0x000fe20000000800 */
[----:B------:R-:W-:Y:S01]  /*10030*/  ULDC UR4, c[0x0][0xc] ;  /* 0x0000030000047ab9 */ /* 0x000fe20000000800 */
[----:B------:R-:W-:Y:S01]  /*10040*/  UIADD3 UR16, UR5, -0x1, URZ ;  /* 0xffffffff05107890 */ /* 0x000fe2000fffe03f */
[----:B------:R-:W-:Y:S01]  /*10050*/  BSSY B0, `(.L_x_346) ;  /* 0x00000cc000007945 */ /* 0x000fe20003800000 */
[----:B------:R-:W-:Y:S01]  /*10060*/  ULDC UR6, c[0x0][0x658] ;  /* 0x0001960000067ab9 */ /* 0x000fe20000000800 */
[----:B------:R-:W-:Y:S01]  /*10070*/  ULDC UR5, c[0x0][0x10] ;  /* 0x0000040000057ab9 */ /* 0x000fe20000000800 */
[----:B------:R-:W-:Y:S01]  /*10080*/  UMOV UR7, 0xffffffff ;  /* 0xffffffff00077882 */ /* 0x000fe20000000000 */
[----:B------:R-:W-:Y:S01]  /*10090*/  UMOV UR8, 0x1 ;  /* 0x0000000100087882 */ /* 0x000fe20000000000 */
[----:B------:R-:W-:Y:S01]  /*100a0*/  UIMAD.WIDE.U32 UR4, UR4, UR5, URZ ;  /* 0x00000005040472a5 */ /* 0x000fe2000f8e003f */
[----:B------:R-:W-:Y:S01]  /*100b0*/  IMAD.MOV.U32 R11, RZ, RZ, 0x1 ;  /* 0x00000001ff0b7424 */ /* 0x000fe200078e00ff */
[----:B------:R-:W-:Y:S01]  /*100c0*/  USHF.L.U32 UR7, UR7, UR6, URZ ;  /* 0x0000000607077299 */ /* 0x000fe2000800063f */
[----:B------:R-:W-:Y:S01]  /*100d0*/  LOP3.LUT R6, R18, 0x2, RZ, 0xfc, !PT ;  /* 0x0000000212067812 */ /* 0x000fe200078efcff */
[----:B------:R-:W-:Y:S01]  /*100e0*/  USHF.L.U32 UR18, UR8, UR6, URZ ;  /* 0x0000000608127299 */ /* 0x000fe2000800063f */
[----:B------:R-:W-:Y:S01]  /*100f0*/  IMAD.MOV.U32 R10, RZ, RZ, RZ ;  /* 0x000000ffff0a7224 */ /* 0x000fe200078e00ff */
[----:B------:R-:W-:Y:S01]  /*10100*/  ULOP3.LUT UR17, URZ, UR7, URZ, 0x33, !UPT ;  /* 0x000000073f117292 */ /* 0x000fe2000f8e333f */
[----:B------:R-:W-:Y:S01]  /*10110*/  ULDC UR6, c[0x0][0x14] ;  /* 0x0000050000067ab9 */ /* 0x000fe20000000800 */
[----:B------:R-:W-:Y:S01]  /*10120*/  ULDC.64 UR22, c[0x0][0x198] ;  /* 0x0000660000167ab9 */ /* 0x000fe20000000a00 */
[----:B------:R-:W-:-:S02]  /*10130*/  UIMAD.WIDE.U32 UR20, UR4, UR6, URZ ;  /* 0x00000006041472a5 */ /* 0x000fc4000f8e003f */
[----:B------:R-:W-:Y:S01]  /*10140*/  UIMAD UR13, UR5, UR6, URZ ;  /* 0x00000006050d72a4 */ /* 0x000fe2000f8e023f */
[----:B0-----:R-:W-:-:S03]  /*10150*/  VIADD R0, R0, 0x3f ;  /* 0x0000003f00007836 */ /* 0x001fc60000000000 */
[----:B------:R-:W-:Y:S02]  /*10160*/  UIADD3 UR13, UR21, UR13, URZ ;  /* 0x0000000d150d7290 */ /* 0x000fe4000fffe03f */
[----:B------:R-:W-:-:S04]  /*10170*/  SHF.R.S32.HI R3, RZ, 0x1f, R0 ;  /* 0x0000001fff037819 */ /* 0x000fc80000011400 */
[----:B------:R-:W-:Y:S01]  /*10180*/  LEA.HI R3, R3, R0, RZ, 0x6 ;  /* 0x0000000003037211 */ /* 0x000fe200078f30ff */
[----:B------:R-:W-:Y:S01]  /*10190*/  IMAD.MOV.U32 R0, RZ, RZ, 0x1 ;  /* 0x00000001ff007424 */ /* 0x000fe200078e00ff */
[----:B-1----:R-:W-:Y:S02]  /*101a0*/  LOP3.LUT R8, R8, 0x1, RZ, 0xc0, !PT ;  /* 0x0000000108087812 */ /* 0x002fe400078ec0ff */
[----:B------:R-:W-:-:S05]  /*101b0*/  SHF.R.S32.HI R7, RZ, 0x6, R3 ;  /* 0x00000006ff077819 */ /* 0x000fca0000011403 */
[----:B------:R-:W-:-:S07]  /*101c0*/  VIADD R9, R7, 0x1 ;  /* 0x0000000107097836 */ /* 0x000fce0000000000 */
.L_x_357:
[----:B------:R-:W-:-:S03]  /*101d0*/  UMOV UR4, 0xffffffff ;  /* 0xffffffff00047882 */ /* 0x000fc60000000000 */
[----:B------:R-:W-:Y:S05]  /*101e0*/  BRA.DIV UR4, `(.L_x_347) ;  /* 0x0000000e04947947 */ /* 0x000fea000b800000 */
[----:B------:R-:W-:-:S13]  /*101f0*/  ELECT P6, URZ, PT ;  /* 0x00000000003f782f */ /* 0x000fda00038c0000 */
.L_x_367:
[----:B------:R-:W0:Y:S01]  /*10200*/  LDC R2, c[0x0][0x28c] ;  /* 0x0000a300ff027b82 */ /* 0x000e220000000800 */
[----:B------:R-:W-:Y:S01]  /*10210*/  BSSY B1, `(.L_x_348) ;  /* 0x000003b000017945 */ /* 0x000fe20003800000 */
[----:B0-----:R-:W-:-:S13]  /*10220*/  ISETP.LT.OR P6, PT, R2, 0x1, !P6 ;  /* 0x000000010200780c */ /* 0x001fda00077c1670 */
[----:B------:R-:W-:Y:S05]  /*10230*/  @P6 BRA `(.L_x_349) ;  /* 0x0000000000e06947 */ /* 0x000fea0003800000 */
[----:B------:R-:W-:Y:S02]  /*10240*/  IMAD R17, R17, 0x2, R8 ;  /* 0x0000000211117824 */ /* 0x000fe400078e0208 */
[----:B------:R-:W-:Y:S02]  /*10250*/  IMAD.SHL.U32 R14, R12, 0x200, RZ ;  /* 0x000002000c0e7824 */ /* 0x000fe400078e00ff */
[----:B------:R-:W-:Y:S02]  /*10260*/  IMAD.MOV.U32 R20, RZ, RZ, RZ ;  /* 0x000000ffff147224 */ /* 0x000fe400078e00ff */
[----:B------:R-:W-:Y:S02]  /*10270*/  IMAD.MOV.U32 R2, RZ, RZ, R9 ;  /* 0x000000ffff027224 */ /* 0x000fe400078e0009 */
[----:B------:R-:W-:Y:S02]  /*10280*/  IMAD.MOV.U32 R3, RZ, RZ, R0 ;  /* 0x000000ffff037224 */ /* 0x000fe400078e0000 */
[----:B------:R-:W-:-:S02]  /*10290*/  IMAD.MOV.U32 R5, RZ, RZ, R10 ;  /* 0x000000ffff057224 */ /* 0x000fc400078e000a */
[----:B------:R-:W-:-:S07]  /*102a0*/  IMAD R17, R17, 0x28, RZ ;  /* 0x0000002811117824 */ /* 0x000fce00078e02ff */
.L_x_352:
[----:B------:R-:W0:Y:S01]  /*102b0*/  S2R R15, SR_CgaCtaId ;  /* 0x00000000000f7919 */ /* 0x000e220000008800 */
[----:B------:R-:W-:Y:S01]  /*102c0*/  MOV R4, 0x400 ;  /* 0x0000040000047802 */ /* 0x000fe20000000f00 */
[----:B------:R-:W1:Y:S03]  /*102d0*/  S2R R12, SR_TID.X ;  /* 0x00000000000c7919 */ /* 0x000e660000002100 */
[----:B0-----:R-:W-:Y:S02]  /*102e0*/  LEA R16, R15, R4, 0x18 ;  /* 0x000000040f107211 */ /* 0x001fe400078ec0ff */
[----:B------:R-:W-:Y:S02]  /*102f0*/  SHF.L.U32 R4, R3, 0x1f, RZ ;  /* 0x0000001f03047819 */ /* 0x000fe400000006ff */
[----:B-1----:R-:W-:Y:S01]  /*10300*/  LOP3.LUT P1, RZ, R12, 0x7f, RZ, 0xc0, !PT ;  /* 0x0000007f0cff7812 */ /* 0x002fe2000782c0ff */
[----:B------:R-:W-:-:S04]  /*10310*/  IMAD R15, R5, 0x8, R16 ;  /* 0x00000008050f7824 */ /* 0x000fc800078e0210 */
[----:B------:R-:W0:Y:S08]  /*10320*/  SYNCS.PHASECHK.TRANS64.TRYWAIT P0, [R15+URZ+0x18], R4 ;  /* 0x000018040f0075a7 */ /* 0x000e30000800017f */
[----:B------:R-:W1:Y:S01]  /*10330*/  @!P1 LDC R12, c[0x0][0x500] ;  /* 0x00014000ff0c9b82 */ /* 0x000e620000000800 */
[----:B0-----:R-:W-:Y:S05]  /*10340*/  @!P0 BRA `(.L_x_350) ;  /* 0x0000000c005c8947 */ /* 0x001fea0003800000 */
.L_x_368:
[----:B0-----:R-:W-:Y:S01]  /*10350*/  PRMT R4, R6, 0x9910, RZ ;  /* 0x0000991006047816 */ /* 0x001fe200000000ff */
[----:B-1----:R0:W-:Y:S03]  /*10360*/  @!P1 SYNCS.ARRIVE.TRANS64 RZ, [R15+URZ], R12 ;  /* 0x0000000c0fff99a7 */ /* 0x0021e6000800003f */
[----:B------:R-:W-:-:S13]  /*10370*/  ISETP.NE.AND P0, PT, R4, 0x2, PT ;  /* 0x000000020400780c */ /* 0x000fda0003f05270 */
[----:B0-----:R-:W-:Y:S05]  /*10380*/  @P0 BRA `(.L_x_351) ;  /* 0x0000000000040947 */ /* 0x001fea0003800000 */
[----:B------:R-:W-:Y:S01]  /*10390*/  BPT.TRAP 0x1 ;  /* 0x000000040000795c */ /* 0x000fe20000300000 */
.L_x_351:
[----:B------:R-:W-:Y:S01]  /*103a0*/  IMAD R4, R5, 0x2, R8 ;  /* 0x0000000205047824 */ /* 0x000fe200078e0208 */
[----:B------:R-:W-:Y:S01]  /*103b0*/  R2UR UR9, R15 ;  /* 0x000000000f0972ca */ /* 0x000fe200000e0000 */
[--C-:B------:R-:W-:Y:S01]  /*103c0*/  IMAD R12, R5, 0x10000, R16.reuse ;  /* 0x00010000050c7824 */ /* 0x100fe200078e0210 */
[----:B------:R-:W-:Y:S01]  /*103d0*/  UIADD3 UR4, UP0, UR22, 0xf0, URZ ;  /* 0x000000f016047890 */ /* 0x000fe2000ff1e03f */
[----:B------:R-:W-:Y:S01]  /*103e0*/  IMAD R4, R4, 0xa00, RZ ;  /* 0x00000a0004047824 */ /* 0x000fe200078e02ff */
[----:B------:R-:W-:Y:S01]  /*103f0*/  R2UR UR11, R14 ;  /* 0x000000000e0b72ca */ /* 0x000fe200000e0000 */
[----:B------:R-:W-:Y:S01]  /*10400*/  VIADD R2, R2, 0xffffffff ;  /* 0xffffffff02027836 */ /* 0x000fe20000000000 */
[----:B------:R-:W-:Y:S01]  /*10410*/  R2UR UR5, R12 ;  /* 0x000000000c0572ca */ /* 0x000fe200000e0000 */
[----:B------:R-:W-:Y:S01]  /*10420*/  IMAD R4, R4, 0x2, R16 ;  /* 0x0000000204047824 */ /* 0x000fe200078e0210 */
[----:B------:R-:W-:Y:S01]  /*10430*/  R2UR UR10, R20 ;  /* 0x00000000140a72ca */ /* 0x000fe200000e0000 */
[----:B------:R-:W-:Y:S01]  /*10440*/  UIADD3 UR24, UP1, UR22, 0x1f0, URZ ;  /* 0x000001f016187890 */ /* 0x000fe2000ff3e03f */
[----:B------:R-:W-:Y:S01]  /*10450*/  R2UR UR12, R13 ;  /* 0x000000000d0c72ca */ /* 0x000fe200000e0000 */
[----:B------:R-:W-:Y:S01]  /*10460*/  VIADD R5, R5, 0x1 ;  /* 0x0000000105057836 */ /* 0x000fe20000000000 */
[----:B------:R-:W-:Y:S01]  /*10470*/  R2UR UR8, R4 ;  /* 0x00000000040872ca */ /* 0x000fe200000e0000 */
[----:B------:R-:W-:Y:S01]  /*10480*/  UIADD3.X UR25, URZ, UR23, URZ, UP1, !UPT ;  /* 0x000000173f197290 */ /* 0x000fe20008ffe43f */
[----:B------:R-:W-:Y:S01]  /*10490*/  R2UR UR19, R17 ;  /* 0x00000000111372ca */ /* 0x000fe200000e0000 */
[----:B------:R-:W-:Y:S01]  /*104a0*/  UMOV UR6, 0x0 ;  /* 0x0000000000067882 */ /* 0x000fe20000000000 */
[----:B------:R-:W-:Y:S01]  /*104b0*/  ISETP.GT.AND P1, PT, R2, 0x1, PT ;  /* 0x000000010200780c */ /* 0x000fe20003f24270 */
[----:B------:R-:W-:Y:S01]  /*104c0*/  UMOV UR7, 0x10000000 ;  /* 0x1000000000077882 */ /* 0x000fe20000000000 */
[C---:B------:R-:W-:Y:S01]  /*104d0*/  ISETP.NE.AND P0, PT, R5.reuse, 0x3, PT ;  /* 0x000000030500780c */ /* 0x040fe20003f05270 */
[----:B------:R-:W-:Y:S01]  /*104e0*/  UIADD3 UR14, UR5, 0x100, URZ ;  /* 0x00000100050e7890 */ /* 0x000fe2000fffe03f */
[----:B------:R-:W-:Y:S01]  /*104f0*/  VIADD R20, R20, 0x40 ;  /* 0x0000004014147836 */ /* 0x000fe20000000000 */
[----:B------:R-:W-:Y:S01]  /*10500*/  UIADD3.X UR5, URZ, UR23, URZ, UP0, !UPT ;  /* 0x000000173f057290 */ /* 0x000fe200087fe43f */
[----:B------:R-:W-:Y:S01]  /*10510*/  SEL R4, RZ, 0x1, P0 ;  /* 0x00000001ff047807 */ /* 0x000fe20000000000 */
[----:B------:R-:W-:Y:S01]  /*10520*/  UMOV UR26, 0x30000 ;  /* 0x00030000001a7882 */ /* 0x000fe20000000000 */
[----:B------:R-:W-:Y:S01]  /*10530*/  SEL R5, R5, RZ, P0 ;  /* 0x000000ff05057207 */ /* 0x000fe20000000000 */
[----:B------:R-:W-:Y:S01]  /*10540*/  UIADD3 UR15, UR8, 0x30100, URZ ;  /* 0x00030100080f7890 */ /* 0x000fe2000fffe03f */
[----:B------:R-:W-:-:S02]  /*10550*/  LOP3.LUT R3, R3, R4, RZ, 0x3c, !PT ;  /* 0x0000000403037212 */ /* 0x000fc400078e3cff */
[----:B------:R-:W-:Y:S02]  /*10560*/  UMOV UR8, UR14 ;  /* 0x0000000e00087c82 */ /* 0x000fe40008000000 */
[----:B------:R0:W-:Y:S02]  /*10570*/  UTMALDG.3D [UR8], [UR4], desc[UR6] ;  /* 0x00000608040075b4 */ /* 0x0001e40008011000 */
[----:B0-----:R-:W-:Y:S01]  /*10580*/  UMOV UR8, UR15 ;  /* 0x0000000f00087c82 */ /* 0x001fe20008000000 */
[----:B------:R-:W-:Y:S02]  /*10590*/  UMOV UR11, UR19 ;  /* 0x00000013000b7c82 */ /* 0x000fe40008000000 */
[----:B------:R0:W-:Y:S02]  /*105a0*/  UTMALDG.3D.MULTICAST [UR8], [UR24], UR26, desc[UR6] ;  /* 0x00000608180073b4 */ /* 0x0001e4000801181a */
[----:B0-----:R-:W-:Y:S05]  /*105b0*/  @P1 BRA `(.L_x_352) ;  /* 0xfffffffc003c1947 */ /* 0x001fea000383ffff */
.L_x_349:
[----:B------:R-:W-:Y:S05]  /*105c0*/  BSYNC B1 ;  /* 0x0000000000017941 */ /* 0x000fea0003800000 */
.L_x_348:
[----:B------:R-:W-:Y:S01]  /*105d0*/  LOP3.LUT P1, RZ, R11, 0xff, RZ, 0xc0, !PT ;  /* 0x000000ff0bff7812 */ /* 0x000fe2000782c0ff */
[C---:B------:R-:W-:Y:S01]  /*105e0*/  IMAD.IADD R10, R7.reuse, 0x1, R10 ;  /* 0x00000001070a7824 */ /* 0x040fe200078e020a */
[----:B------:R-:W-:Y:S01]  /*105f0*/  ULDC.64 UR4, c[0x0][0x650] ;  /* 0x0001940000047ab9 */ /* 0x000fe20000000a00 */
[C---:B------:R-:W-:Y:S01]  /*10600*/  ISETP.GE.U32.AND P2, PT, R7.reuse, 0x3, PT ;  /* 0x000000030700780c */ /* 0x040fe20003f46070 */
[----:B------:R-:W-:Y:S01]  /*10610*/  BSSY B1, `(.L_x_353) ;  /* 0x000006d000017945 */ /* 0x000fe20003800000 */
[----:B------:R-:W-:Y:S01]  /*10620*/  IMAD.MOV.U32 R12, RZ, RZ, -0x1 ;  /* 0xffffffffff0c7424 */ /* 0x000fe200078e00ff */
[----:B------:R-:W-:Y:S01]  /*10630*/  ISETP.GT.U32.AND P0, PT, R10, 0x2, PT ;  /* 0x000000020a00780c */ /* 0x000fe20003f04070 */
[----:B------:R-:W-:Y:S01]  /*10640*/  IMAD.MOV.U32 R17, RZ, RZ, -0x1 ;  /* 0xffffffffff117424 */ /* 0x000fe200078e00ff */
[----:B------:R-:W-:Y:S01]  /*10650*/  PRMT R11, RZ, 0x7610, R11 ;  /* 0x00007610ff0b7816 */ /* 0x000fe2000000000b */
[----:B------:R-:W-:Y:S01]  /*10660*/  IMAD.MOV.U32 R13, RZ, RZ, -0x1 ;  /* 0xffffffffff0d7424 */ /* 0x000fe200078e00ff */
[----:B------:R-:W-:-:S03]  /*10670*/  ISETP.LT.U32.AND P0, PT, R7, 0x3, P0 ;  /* 0x000000030700780c */ /* 0x000fc60000701070 */
[----:B------:R-:W0:Y:S01]  /*10680*/  @P1 S2R R3, SR_CgaCtaId ;  /* 0x0000000000031919 */ /* 0x000e220000008800 */
[----:B------:R-:W-:-:S04]  /*10690*/  @P1 MOV R2, 0x400 ;  /* 0x0000040000021802 */ /* 0x000fc80000000f00 */
[----:B0-----:R-:W-:Y:S01]  /*106a0*/  @P1 LEA R4, R3, R2, 0x18 ;  /* 0x0000000203041211 */ /* 0x001fe200078ec0ff */
[----:B------:R-:W-:-:S03]  /*106b0*/  IMAD.WIDE.U32 R2, R10, -0x55555555, RZ ;  /* 0xaaaaaaab0a027825 */ /* 0x000fc600078e00ff */
[----:B------:R0:W-:Y:S01]  /*106c0*/  @P1 SYNCS.ARRIVE.TRANS64.A1T0 RZ, [R4+URZ+0x48], RZ ;  /* 0x000048ff04ff19a7 */ /* 0x0001e2000810003f */
[----:B------:R-:W-:Y:S02]  /*106d0*/  IADD3 R22, P1, R22, UR20, RZ ;  /* 0x0000001416167c10 */ /* 0x000fe4000ff3e0ff */
[----:B------:R-:W-:Y:S02]  /*106e0*/  SHF.R.U32.HI R5, RZ, 0x1, R3 ;  /* 0x00000001ff057819 */ /* 0x000fe40000011603 */
[----:B------:R-:W-:Y:S02]  /*106f0*/  SEL R3, RZ, 0x1, !P0 ;  /* 0x00000001ff037807 */ /* 0x000fe40004000000 */
[----:B------:R-:W-:Y:S01]  /*10700*/  IADD3.X R19, R19, UR13, RZ, P1, !PT ;  /* 0x0000000d13137c10 */ /* 0x000fe20008ffe4ff */
[----:B------:R-:W-:Y:S01]  /*10710*/  IMAD R10, R5, -0x3, R10 ;  /* 0xfffffffd050a7824 */ /* 0x000fe200078e020a */
[----:B------:R-:W-:Y:S02]  /*10720*/  ISETP.GE.U32.AND P0, PT, R22, UR4, PT ;  /* 0x0000000416007c0c */ /* 0x000fe4000bf06070 */
[----:B------:R-:W-:-:S02]  /*10730*/  LOP3.LUT R0, R0, R3, RZ, 0x3c, !PT ;  /* 0x0000000300007212 */ /* 0x000fc400078e3cff */
[----:B------:R-:W-:Y:S02]  /*10740*/  ISETP.GE.U32.AND.EX P0, PT, R19, UR5, PT, P0 ;  /* 0x0000000513007c0c */ /* 0x000fe4000bf06100 */
[----:B------:R-:W-:Y:S02]  /*10750*/  @P2 LOP3.LUT R0, R0, 0x1, R5, 0x78, !PT ;  /* 0x0000000100002812 */ /* 0x000fe400078e7805 */
[----:B------:R-:W-:-:S09]  /*10760*/  PRMT R2, RZ, 0x7610, R2 ;  /* 0x00007610ff027816 */ /* 0x000fd20000000002 */
[----:B0-----:R-:W-:Y:S05]  /*10770*/  @P0 BRA `(.L_x_354) ;  /* 0x0000000400580947 */ /* 0x001fea0003800000 */
[----:B------:R-:W0:Y:S01]  /*10780*/  S2R R14, SR_CTAID.X ;  /* 0x00000000000e7919 */ /* 0x000e220000002500 */
[----:B------:R-:W-:Y:S01]  /*10790*/  ULDC.64 UR4, c[0x0][0x628] ;  /* 0x00018a0000047ab9 */ /* 0x000fe20000000a00 */
[----:B------:R-:W1:Y:S01]  /*107a0*/  LDC R15, c[0x0][0x144] ;  /* 0x00005100ff0f7b82 */ /* 0x000e620000000800 */
[----:B------:R-:W-:Y:S01]  /*107b0*/  ISETP.NE.U32.AND P0, PT, RZ, UR4, PT ;  /* 0x00000004ff007c0c */ /* 0x000fe2000bf05070 */
[----:B------:R-:W2:Y:S01]  /*107c0*/  S2R R12, SR_CTAID.Y ;  /* 0x00000000000c7919 */ /* 0x000ea20000002600 */
[----:B------:R-:W-:Y:S01]  /*107d0*/  ULDC UR7, c[0x0][0x630] ;  /* 0x00018c0000077ab9 */ /* 0x000fe20000000800 */
[----:B------:R-:W-:Y:S01]  /*107e0*/  ULDC UR8, c[0x0][0x150] ;  /* 0x0000540000087ab9 */ /* 0x000fe20000000800 */
[----:B------:R-:W-:Y:S01]  /*107f0*/  ISETP.NE.AND.EX P0, PT, RZ, UR5, PT, P0 ;  /* 0x00000005ff007c0c */ /* 0x000fe2000bf05300 */
[----:B------:R-:W-:Y:S02]  /*10800*/  IMAD.MOV.U32 R2, RZ, RZ, R22 ;  /* 0x000000ffff027224 */ /* 0x000fe400078e0016 */
[----:B------:R-:W-:Y:S01]  /*10810*/  IMAD.MOV.U32 R3, RZ, RZ, R19 ;  /* 0x000000ffff037224 */ /* 0x000fe200078e0013 */
[----:B0-----:R-:W-:-:S09]  /*10820*/  I2FP.F32.U32 R16, R14 ;  /* 0x0000000e00107245 */ /* 0x001fd20000201000 */
[----:B------:R-:W-:Y:S05]  /*10830*/  @!P0 BRA `(.L_x_355) ;  /* 0x0000000000288947 */ /* 0x000fea0003800000 */
[----:B------:R-:W-:Y:S02]  /*10840*/  ULDC UR6, c[0x0][0x634] ;  /* 0x00018d0000067ab9 */ /* 0x000fe40000000800 */
[----:B------:R-:W-:-:S05]  /*10850*/  IADD3 R3, P0, R22, UR6, RZ ;  /* 0x0000000616037c10 */ /* 0x000fca000ff1e0ff */
[----:B------:R-:W-:-:S04]  /*10860*/  IMAD.X R13, RZ, RZ, R19, P0 ;  /* 0x000000ffff0d7224 */ /* 0x000fc800000e0613 */
[----:B------:R-:W-:-:S04]  /*10870*/  IMAD.WIDE.U32 R4, R13, UR4, RZ ;  /* 0x000000040d047c25 */ /* 0x000fc8000f8e00ff */
[----:B------:R-:W-:-:S04]  /*10880*/  IMAD.WIDE.U32 R4, P0, R3, UR5, R4 ;  /* 0x0000000503047c25 */ /* 0x000fc8000f800004 */
[----:B------:R-:W-:-:S04]  /*10890*/  IMAD.WIDE.U32 R2, R3, UR4, RZ ;  /* 0x0000000403027c25 */ /* 0x000fc8000f8e00ff */
[----:B------:R-:W-:Y:S01]  /*108a0*/  IMAD.MOV.U32 R2, RZ, RZ, R5 ;  /* 0x000000ffff027224 */ /* 0x000fe200078e0005 */
[----:B------:R-:W-:Y:S01]  /*108b0*/  IADD3 RZ, P1, R3, R4, RZ ;  /* 0x0000000403ff7210 */ /* 0x000fe20007f3e0ff */
[----:B------:R-:W-:-:S04]  /*108c0*/  IMAD.X R3, RZ, RZ, RZ, P0 ;  /* 0x000000ffff037224 */ /* 0x000fc800000e06ff */
[----:B------:R-:W-:-:S08]  /*108d0*/  IMAD.WIDE.U32.X R2, R13, UR5, R2, P1 ;  /* 0x000000050d027c25 */ /* 0x000fd000088e0402 */
.L_x_355:
[----:B------:R-:W-:Y:S01]  /*108e0*/  FMUL R16, R16, UR8 ;  /* 0x0000000810107c20 */ /* 0x000fe20008400000 */
[--C-:B------:R-:W-:Y:S01]  /*108f0*/  SHF.R.U64 R13, R2, UR7, R3.reuse ;  /* 0x00000007020d7c19 */ /* 0x100fe20008001203 */
[----:B------:R-:W-:Y:S01]  /*10900*/  ULDC.64 UR4, c[0x0][0x620] ;  /* 0x0001880000047ab9 */ /* 0x000fe20000000a00 */
[----:B------:R-:W-:Y:S01]  /*10910*/  SHF.R.U32.HI R2, RZ, UR7, R3 ;  /* 0x00000007ff027c19 */ /* 0x000fe20008011603 */
[----:B------:R-:W-:Y:S01]  /*10920*/  IMAD.MOV.U32 R3, RZ, RZ, R19 ;  /* 0x000000ffff037224 */ /* 0x000fe200078e0013 */
[----:B------:R-:W-:Y:S01]  /*10930*/  IADD3 R17, P0, RZ, -R13, RZ ;  /* 0x8000000dff117210 */ /* 0x000fe20007f1e0ff */
[----:B------:R-:W0:Y:S01]  /*10940*/  F2I.U32.TRUNC.NTZ R16, R16 ;  /* 0x0000001000107305 */ /* 0x000e22000020f000 */
[----:B------:R-:W-:-:S03]  /*10950*/  ULDC.64 UR6, c[0x0][0x640] ;  /* 0x0001900000067ab9 */ /* 0x000fc60000000a00 */
[----:B------:R-:W-:Y:S01]  /*10960*/  IMAD.X R2, RZ, RZ, ~R2, P0 ;  /* 0x000000ffff027224 */ /* 0x000fe200000e0e02 */
[----:B------:R-:W-:-:S03]  /*10970*/  ISETP.NE.U32.AND P0, PT, RZ, UR6, PT ;  /* 0x00000006ff007c0c */ /* 0x000fc6000bf05070 */
[----:B------:R-:W-:Y:S01]  /*10980*/  IMAD R2, R2, UR4, RZ ;  /* 0x0000000402027c24 */ /* 0x000fe2000f8e02ff */
[----:B------:R-:W-:-:S03]  /*10990*/  ISETP.NE.AND.EX P0, PT, RZ, UR7, PT, P0 ;  /* 0x00000007ff007c0c */ /* 0x000fc6000bf05300 */
[C---:B------:R-:W-:Y:S01]  /*109a0*/  IMAD R5, R17.reuse, UR5, R2 ;  /* 0x0000000511057c24 */ /* 0x040fe2000f8e0202 */
[----:B------:R-:W-:Y:S01]  /*109b0*/  ULDC UR5, c[0x0][0x154] ;  /* 0x0000550000057ab9 */ /* 0x000fe20000000800 */
[----:B------:R-:W-:Y:S02]  /*109c0*/  IMAD.MOV.U32 R2, RZ, RZ, R22 ;  /* 0x000000ffff027224 */ /* 0x000fe400078e0016 */
[----:B0-----:R-:W-:Y:S02]  /*109d0*/  IMAD.MOV R4, RZ, RZ, -R16 ;  /* 0x000000ffff047224 */ /* 0x001fe400078e0a10 */
[----:B------:R-:W-:Y:S01]  /*109e0*/  IMAD.WIDE.U32 R2, R17, UR4, R2 ;  /* 0x0000000411027c25 */ /* 0x000fe2000f8e0002 */
[----:B------:R-:W-:-:S03]  /*109f0*/  ULDC UR4, c[0x0][0x618] ;  /* 0x0001860000047ab9 */ /* 0x000fc60000000800 */
[----:B-1----:R-:W-:Y:S01]  /*10a00*/  IMAD R14, R15, R4, R14 ;  /* 0x000000040f0e7224 */ /* 0x002fe200078e020e */
[----:B--2---:R-:W-:Y:S01]  /*10a10*/  I2FP.F32.U32 R4, R12 ;  /* 0x0000000c00047245 */ /* 0x004fe20000201000 */
[----:B------:R-:W-:Y:S01]  /*10a20*/  IMAD.IADD R3, R3, 0x1, R5 ;  /* 0x0000000103037824 */ /* 0x000fe200078e0205 */
[----:B------:R-:W0:Y:S03]  /*10a30*/  LDC R15, c[0x0][0x148] ;  /* 0x00005200ff0f7b82 */ /* 0x000e260000000800 */
[----:B------:R-:W-:Y:S01]  /*10a40*/  FMUL R4, R4, UR5 ;  /* 0x0000000504047c20 */ /* 0x000fe20008400000 */
[--C-:B------:R-:W-:Y:S02]  /*10a50*/  SHF.R.U64 R16, R2, UR4, R3.reuse ;  /* 0x0000000402107c19 */ /* 0x100fe40008001203 */
[----:B------:R-:W-:Y:S01]  /*10a60*/  SHF.R.U32.HI R3, RZ, UR4, R3 ;  /* 0x00000004ff037c19 */ /* 0x000fe20008011603 */
[----:B------:R-:W-:Y:S01]  /*10a70*/  ULDC UR4, c[0x0][0x608] ;  /* 0x0001820000047ab9 */ /* 0x000fe20000000800 */
[----:B------:R1:W2:Y:S02]  /*10a80*/  F2I.U32.TRUNC.NTZ R21, R4 ;  /* 0x0000000400157305 */ /* 0x0002a4000020f000 */
[----:B------:R-:W-:-:S02]  /*10a90*/  SHF.R.U64 R20, R16, UR4, R3 ;  /* 0x0000000410147c19 */ /* 0x000fc40008001203 */
[----:B------:R-:W-:Y:S01]  /*10aa0*/  SHF.R.U32.HI R3, RZ, UR4, R3 ;  /* 0x00000004ff037c19 */ /* 0x000fe20008011603 */
[----:B------:R-:W-:-:S03]  /*10ab0*/  ULDC UR4, c[0x0][0x658] ;  /* 0x0001960000047ab9 */ /* 0x000fc60000000800 */
[--C-:B------:R-:W-:Y:S02]  /*10ac0*/  SHF.R.U64 R17, R20, UR4, R3.reuse ;  /* 0x0000000414117c19 */ /* 0x100fe40008001203 */
[----:B------:R-:W-:-:S03]  /*10ad0*/  SHF.R.U32.HI R23, RZ, UR4, R3 ;  /* 0x00000004ff177c19 */ /* 0x000fc60008011603 */
[----:B------:R-:W-:Y:S02]  /*10ae0*/  IMAD.MOV.U32 R2, RZ, RZ, R17 ;  /* 0x000000ffff027224 */ /* 0x000fe400078e0011 */
[----:B------:R-:W-:Y:S01]  /*10af0*/  IMAD.MOV.U32 R3, RZ, RZ, R23 ;  /* 0x000000ffff037224 */ /* 0x000fe200078e0017 */
[----:B-12---:R-:W-:Y:S06]  /*10b00*/  @!P0 BRA `(.L_x_356) ;  /* 0x0000000000288947 */ /* 0x006fec0003800000 */
        /* <DEDUP_REMOVED lines=10> */
.L_x_356:
[----:B------:R-:W1:Y:S01]  /*10bb0*/  LDC R4, c[0x0][0x65c] ;  /* 0x00019700ff047b82 */ /* 0x000e620000000800 */
[----:B------:R-:W-:Y:S01]  /*10bc0*/  ULDC UR4, c[0x0][0x648] ;  /* 0x0001920000047ab9 */ /* 0x000fe20000000800 */
[----:B------:R-:W-:Y:S01]  /*10bd0*/  LOP3.LUT R20, R20, UR17, RZ, 0xc0, !PT ;  /* 0x0000001114147c12 */ /* 0x000fe2000f8ec0ff */
[----:B------:R-:W-:Y:S01]  /*10be0*/  IMAD.MOV R21, RZ, RZ, -R21 ;  /* 0x000000ffff157224 */ /* 0x000fe200078e0a15 */
[----:B------:R-:W-:Y:S01]  /*10bf0*/  SHF.R.U64 R3, R2, UR4, R3 ;  /* 0x0000000402037c19 */ /* 0x000fe20008001203 */
[----:B------:R-:W-:Y:S01]  /*10c00*/  ULDC UR4, c[0x0][0x638] ;  /* 0x00018e0000047ab9 */ /* 0x000fe20000000800 */
[----:B------:R-:W-:Y:S01]  /*10c10*/  LOP3.LUT R16, R16, UR16, RZ, 0xc0, !PT ;  /* 0x0000001010107c12 */ /* 0x000fe2000f8ec0ff */
[----:B------:R-:W-:Y:S02]  /*10c20*/  ULDC UR5, c[0x0][0x610] ;  /* 0x0001840000057ab9 */ /* 0x000fe40000000800 */
[----:B------:R-:W-:Y:S02]  /*10c30*/  IMAD.MOV R2, RZ, RZ, -R3 ;  /* 0x000000ffff027224 */ /* 0x000fe400078e0a03 */
[----:B------:R-:W-:-:S02]  /*10c40*/  IMAD R3, R3, UR18, R20 ;  /* 0x0000001203037c24 */ /* 0x000fc4000f8e0214 */
[----:B------:R-:W-:Y:S01]  /*10c50*/  IMAD R17, R2, UR4, R17 ;  /* 0x0000000402117c24 */ /* 0x000fe2000f8e0211 */
[----:B------:R-:W-:Y:S01]  /*10c60*/  ULDC UR4, c[0x0][0x600] ;  /* 0x0001800000047ab9 */ /* 0x000fe20000000800 */
[----:B------:R-:W-:Y:S01]  /*10c70*/  IMAD.MOV.U32 R2, RZ, RZ, 0x1 ;  /* 0x00000001ff027424 */ /* 0x000fe200078e00ff */
[----:B-1----:R-:W-:-:S13]  /*10c80*/  ISETP.NE.AND P0, PT, R4, 0x1, PT ;  /* 0x000000010400780c */ /* 0x002fda0003f05270 */
[----:B0-----:R-:W-:-:S04]  /*10c90*/  @P0 IMAD R14, R15, R21, R12 ;  /* 0x000000150f0e0224 */ /* 0x001fc800078e020c */
[----:B------:R-:W-:Y:S02]  /*10ca0*/  IMAD R14, R3, UR5, R14 ;  /* 0x00000005030e7c24 */ /* 0x000fe4000f8e020e */
[----:B------:R-:W-:-:S05]  /*10cb0*/  IMAD R3, R17, UR4, R16 ;  /* 0x0000000411037c24 */ /* 0x000fca000f8e0210 */
[----:B------:R-:W-:Y:S02]  /*10cc0*/  SEL R17, R3, R14, !P0 ;  /* 0x0000000e03117207 */ /* 0x000fe40004000000 */
[----:B------:R-:W-:-:S07]  /*10cd0*/  SEL R12, R14, R3, !P0 ;  /* 0x000000030e0c7207 */ /* 0x000fce0004000000 */
.L_x_354:
[----:B------:R-:W-:Y:S05]  /*10ce0*/  BSYNC B1 ;  /* 0x0000000000017941 */ /* 0x000fea0003800000 */
.L_x_353:
[----:B------:R-:W-:-:S13]  /*10cf0*/  LOP3.LUT P0, RZ, R2, 0xff, RZ, 0xc0, !PT ;  /* 0x000000ff02ff7812 */ /* 0x000fda000780c0ff */
[----:B------:R-:W-:Y:S05]  /*10d00*/  @P0 BRA `(.L_x_357) ;  /* 0xfffffff400300947 */ /* 0x000fea000383ffff */
[----:B------:R-:W-:Y:S05]  /*10d10*/  BSYNC B0 ;  /* 0x0000000000007941 */ /* 0x000fea0003800000 */
.L_x_346:
[----:B------:R-:W-:-:S03]  /*10d20*/  UMOV UR4, 0xffffffff ;  /* 0xffffffff00047882 */ /* 0x000fc60000000000 */
[----:B------:R-:W-:Y:S05]  /*10d30*/  BRA.DIV UR4, `(.L_x_358) ;  /* 0x0000000204f47947 */ /* 0x000fea000b800000 */
[----:B------:R-:W-:-:S13]  /*10d40*/  ELECT P6, URZ, PT ;  /* 0x00000000003f782f */ /* 0x000fda00038c0000 */
.L_x_371:
[----:B------:R-:W-:Y:S04]  /*10d50*/  BSSY B0, `(.L_x_359) ;  /* 0x0000022000007945 */ /* 0x000fe80003800000 */
[----:B------:R-:W-:Y:S05]  /*10d60*/  @!P6 BRA `(.L_x_360) ;  /* 0x000000000080e947 */ /* 0x000fea0003800000 */
[----:B------:R-:W-:-:S04]  /*10d70*/  LOP3.LUT R18, R18, 0x2, RZ, 0xfc, !PT ;  /* 0x0000000212127812 */ /* 0x000fc800078efcff */
[----:B------:R-:W-:-:S13]  /*10d80*/  ISETP.NE.AND P0, PT, R18, 0x3, PT ;  /* 0x000000031200780c */ /* 0x000fda0003f05270 */
[----:B------:R-:W-:Y:S05]  /*10d90*/  @!P0 BRA `(.L_x_361) ;  /* 0x0000000000048947 */ /* 0x000fea0003800000 */
[----:B------:R-:W-:Y:S01]  /*10da0*/  BPT.TRAP 0x1 ;  /* 0x000000040000795c */ /* 0x000fe20000300000 */
.L_x_361:
[----:B------:R-:W0:Y:S01]  /*10db0*/  S2R R3, SR_CgaCtaId ;  /* 0x0000000000037919 */ /* 0x000e220000008800 */
[----:B------:R-:W-:-:S04]  /*10dc0*/  MOV R2, 0x400 ;  /* 0x0000040000027802 */ /* 0x000fc80000000f00 */
[----:B0-----:R-:W-:Y:S02]  /*10dd0*/  LEA R3, R3, R2, 0x18 ;  /* 0x0000000203037211 */ /* 0x001fe400078ec0ff */
[----:B------:R-:W-:-:S03]  /*10de0*/  SHF.L.U32 R2, R0, 0x1f, RZ ;  /* 0x0000001f00027819 */ /* 0x000fc600000006ff */
[----:B------:R-:W-:-:S04]  /*10df0*/  VIADD R3, R3, 0x18 ;  /* 0x0000001803037836 */ /* 0x000fc80000000000 */
[C---:B------:R-:W-:Y:S02]  /*10e00*/  IMAD R7, R10.reuse, 0x8, R3 ;  /* 0x000000080a077824 */ /* 0x040fe400078e0203 */
[----:B------:R-:W-:Y:S02]  /*10e10*/  VIADD R10, R10, 0x1 ;  /* 0x000000010a0a7836 */ /* 0x000fe40000000000 */
[----:B------:R-:W0:Y:S03]  /*10e20*/  SYNCS.PHASECHK.TRANS64.TRYWAIT P0, [R7+URZ], R2 ;  /* 0x00000002070075a7 */ /* 0x000e26000800017f */
[----:B------:R-:W-:-:S04]  /*10e30*/  ISETP.NE.AND P1, PT, R10, 0x3, PT ;  /* 0x000000030a00780c */ /* 0x000fc80003f25270 */
[----:B------:R-:W-:Y:S02]  /*10e40*/  SEL R5, RZ, 0x1, P1 ;  /* 0x00000001ff057807 */ /* 0x000fe40000800000 */
[----:B------:R-:W-:Y:S02]  /*10e50*/  SEL R10, R10, RZ, P1 ;  /* 0x000000ff0a0a7207 */ /* 0x000fe40000800000 */
[----:B------:R-:W-:-:S03]  /*10e60*/  LOP3.LUT R5, R0, R5, RZ, 0x3c, !PT ;  /* 0x0000000500057212 */ /* 0x000fc600078e3cff */
[----:B------:R-:W-:Y:S01]  /*10e70*/  IMAD R9, R10, 0x8, R3 ;  /* 0x000000080a097824 */ /* 0x000fe200078e0203 */
[----:B------:R-:W-:Y:S01]  /*10e80*/  SHF.L.U32 R4, R5, 0x1f, RZ ;  /* 0x0000001f05047819 */ /* 0x000fe200000006ff */
[----:B0-----:R-:W-:Y:S06]  /*10e90*/  @!P0 BRA `(.L_x_362) ;  /* 0x0000000000bc8947 */ /* 0x001fec0003800000 */
.L_x_372:
[----:B------:R-:W1:Y:S01]  /*10ea0*/  SYNCS.PHASECHK.TRANS64.TRYWAIT P0, [R9+URZ], R4 ;  /* 0x00000004090075a7 */ /* 0x000e62000800017f */
[----:B------:R-:W-:-:S05]  /*10eb0*/  VIADD R0, R10, 0x1 ;  /* 0x000000010a007836 */ /* 0x000fca0000000000 */
[----:B------:R-:W-:-:S04]  /*10ec0*/  ISETP.NE.AND P1, PT, R0, 0x3, PT ;  /* 0x000000030000780c */ /* 0x000fc80003f25270 */
[----:B0-----:R-:W-:Y:S02]  /*10ed0*/  SEL R2, RZ, 0x1, P1 ;  /* 0x00000001ff027807 */ /* 0x001fe40000800000 */
[----:B------:R-:W-:Y:S02]  /*10ee0*/  SEL R0, R0, RZ, P1 ;  /* 0x000000ff00007207 */ /* 0x000fe40000800000 */
[----:B------:R-:W-:Y:S01]  /*10ef0*/  LOP3.LUT R2, R5, R2, RZ, 0x3c, !PT ;  /* 0x0000000205027212 */ /* 0x000fe200078e3cff */
[----:B-1----:R-:W-:Y:S06]  /*10f00*/  @!P0 BRA `(.L_x_363) ;  /* 0x0000000000b48947 */ /* 0x002fec0003800000 */
.L_x_373:
[----:B------:R-:W-:Y:S01]  /*10f10*/  IMAD R3, R0, 0x8, R3 ;  /* 0x0000000800037824 */ /* 0x000fe200078e0203 */
[----:B------:R-:W-:-:S07]  /*10f20*/  SHF.L.U32 R0, R2, 0x1f, RZ ;  /* 0x0000001f02007819 */ /* 0x000fce00000006ff */
.L_x_364:
[----:B-1----:R1:W2:Y:S02]  /*10f30*/  SYNCS.PHASECHK.TRANS64.TRYWAIT P0, [R3+URZ], R0 ;  /* 0x00000000030075a7 */ /* 0x0022a4000800017f */
[----:B--2---:R-:W-:Y:S05]  /*10f40*/  @!P0 NANOSLEEP.SYNCS 0x989680 ;  /* 0x009896800000895d */ /* 0x004fea0003900000 */
[----:B------:R-:W2:Y:S02]  /*10f50*/  @!P0 SYNCS.PHASECHK.TRANS64 P0, [R3+URZ], R0 ;  /* 0x00000000030085a7 */ /* 0x000ea4000800007f */
[----:B--2---:R-:W-:Y:S05]  /*10f60*/  @!P0 BRA `(.L_x_364) ;  /* 0xfffffffc00f08947 */ /* 0x004fea000383ffff */
.L_x_360:
[----:B------:R-:W-:Y:S05]  /*10f70*/  BSYNC B0 ;  /* 0x0000000000007941 */ /* 0x000fea0003800000 */
.L_x_359:
[----:B------:R-:W-:Y:S05]  /*10f80*/  EXIT ;  /* 0x000000000000794d */ /* 0x000fea0003800000 */
.L_x_21:
[----:B----4-:R4:W0:Y:S02]  /*10f90*/  SYNCS.PHASECHK.TRANS64.TRYWAIT P1, [R3+URZ], R0 ;  /* 0x00000000030075a7 */ /* 0x010824000802017f */
[----:B0-----:R-:W-:Y:S05]  /*10fa0*/  @!P1 NANOSLEEP.SYNCS 0x989680 ;  /* 0x009896800000995d */ /* 0x001fea0003900000 */
[----:B------:R-:W0:Y:S02]  /*10fb0*/  @!P1 SYNCS.PHASECHK.TRANS64 P1, [R3+URZ], R0 ;  /* 0x00000000030095a7 */ /* 0x000e24000802007f */
[----:B0-----:R-:W-:Y:S05]  /*10fc0*/  @!P1 BRA `(.L_x_21) ;  /* 0xfffffffc00f09947 */ /* 0x001fea000383ffff */
[----:B------:R-:W-:Y:S05]  /*10fd0*/  BRA `(.L_x_20) ;  /* 0xffffff0400487947 */ /* 0x000fea000383ffff */
.L_x_26:
[----:B-1----:R-:W-:-:S04]  /*10fe0*/  IMAD.U32 R6, RZ, RZ, UR4 ;  /* 0x00000004ff067e24 */ /* 0x002fc8000f8e00ff */
[----:B------:R1:W3:Y:S03]  /*10ff0*/  SYNCS.PHASECHK.TRANS64.TRYWAIT P1, [R6+URZ], R5 ;  /* 0x00000005060075a7 */ /* 0x0002e6000802017f */
[----:B---3--:R-:W-:Y:S05]  /*11000*/  @!P1 NANOSLEEP.SYNCS 0x989680 ;  /* 0x009896800000995d */ /* 0x008fea0003900000 */
[----:B------:R-:W3:Y:S02]  /*11010*/  @!P1 SYNCS.PHASECHK.TRANS64 P1, [R6+URZ], R5 ;  /* 0x00000005060095a7 */ /* 0x000ee4000802007f */
[----:B---3--:R-:W-:Y:S05]  /*11020*/  @!P1 BRA `(.L_x_26) ;  /* 0xfffffffc00ec9947 */ /* 0x008fea000383ffff */
[----:B------:R-:W-:Y:S05]  /*11030*/  BRA `(.L_x_25) ;  /* 0xffffff2000d87947 */ /* 0x000fea000383ffff */
.L_x_347:
[----:B------:R-:W-:Y:S01]  /*11040*/  BSSY B1, `(.L_x_365) ;  /* 0x0000006000017945 */ /* 0x000fe20003800000 */
[----:B------:R-:W-:-:S07]  /*11050*/  IMAD.MOV.U32 R15, RZ, RZ, -0x1 ;  /* 0xffffffffff0f7424 */ /* 0x000fce00078e00ff */
[----:B------:R-:W-:Y:S05]  /*11060*/  WARPSYNC.COLLECTIVE R15, `(.L_x_366) ;  /* 0x000000000f0c7348 */ /* 0x000fea0003c00000 */
[----:B------:R-:W-:Y:S02]  /*11070*/  ELECT P6, UR62, PT ;  /* 0x00000000003e782f */ /* 0x000fe400038c0000 */
[----:B------:R-:W-:Y:S01]  /*11080*/  MOV R14, UR62 ;  /* 0x0000003e000e7c02 */ /* 0x000fe20008000f00 */
[----:B------:R-:W-:Y:S10]  /*11090*/  ENDCOLLECTIVE ;  /* 0x000000000000791b */ /* 0x000ff40003800000 */
.L_x_366:
[----:B------:R-:W-:Y:S05]  /*110a0*/  BSYNC B1 ;  /* 0x0000000000017941 */ /* 0x000fea0003800000 */
.L_x_365:
[----:B------:R-:W-:Y:S05]  /*110b0*/  BRA `(.L_x_367) ;  /* 0xfffffff000507947 */ /* 0x000fea000383ffff */
.L_x_350:
[----:B0-----:R0:W2:Y:S02]  /*110c0*/  SYNCS.PHASECHK.TRANS64.TRYWAIT P0, [R15+URZ+0x18], R4 ;  /* 0x000018040f0075a7 */ /* 0x0010a4000800017f */
[----:B--2---:R-:W-:Y:S05]  /*110d0*/  @!P0 NANOSLEEP.SYNCS 0x989680 ;  /* 0x009896800000895d */ /* 0x004fea0003900000 */
[----:B------:R-:W2:Y:S02]  /*110e0*/  @!P0 SYNCS.PHASECHK.TRANS64 P0, [R15+URZ+0x18], R4 ;  /* 0x000018040f0085a7 */ /* 0x000ea4000800007f */
[----:B--2---:R-:W-:Y:S05]  /*110f0*/  @!P0 BRA `(.L_x_350) ;  /* 0xfffffffc00f08947 */ /* 0x004fea000383ffff */
[----:B------:R-:W-:Y:S05]  /*11100*/  BRA `(.L_x_368) ;  /* 0xfffffff000907947 */ /* 0x000fea000383ffff */
.L_x_358:
[----:B------:R-:W-:Y:S01]  /*11110*/  BSSY B0, `(.L_x_369) ;  /* 0x0000006000007945 */ /* 0x000fe20003800000 */
[----:B------:R-:W-:-:S07]  /*11120*/  IMAD.MOV.U32 R15, RZ, RZ, -0x1 ;  /* 0xffffffffff0f7424 */ /* 0x000fce00078e00ff */
[----:B------:R-:W-:Y:S05]  /*11130*/  WARPSYNC.COLLECTIVE R15, `(.L_x_370) ;  /* 0x000000000f0c7348 */ /* 0x000fea0003c00000 */
[----:B------:R-:W-:Y:S02]  /*11140*/  ELECT P6, UR62, PT ;  /* 0x00000000003e782f */ /* 0x000fe400038c0000 */
[----:B------:R-:W-:Y:S01]  /*11150*/  MOV R14, UR62 ;  /* 0x0000003e000e7c02 */ /* 0x000fe20008000f00 */
[----:B------:R-:W-:Y:S10]  /*11160*/  ENDCOLLECTIVE ;  /* 0x000000000000791b */ /* 0x000ff40003800000 */
.L_x_370:
[----:B------:R-:W-:Y:S05]  /*11170*/  BSYNC B0 ;  /* 0x0000000000007941 */ /* 0x000fea0003800000 */
.L_x_369:
[----:B------:R-:W-:Y:S05]  /*11180*/  BRA `(.L_x_371) ;  /* 0xfffffff800f07947 */ /* 0x000fea000383ffff */
.L_x_362:
[----:B0-----:R0:W1:Y:S02]  /*11190*/  SYNCS.PHASECHK.TRANS64.TRYWAIT P0, [R7+URZ], R2 ;  /* 0x00000002070075a7 */ /* 0x001064000800017f */
[----:B-1----:R-:W-:Y:S05]  /*111a0*/  @!P0 NANOSLEEP.SYNCS 0x989680 ;  /* 0x009896800000895d */ /* 0x002fea0003900000 */
[----:B------:R-:W1:Y:S02]  /*111b0*/  @!P0 SYNCS.PHASECHK.TRANS64 P0, [R7+URZ], R2 ;  /* 0x00000002070085a7 */ /* 0x000e64000800007f */
[----:B-1----:R-:W-:Y:S05]  /*111c0*/  @!P0 BRA `(.L_x_362) ;  /* 0xfffffffc00f08947 */ /* 0x002fea000383ffff */
[----:B------:R-:W-:Y:S05]  /*111d0*/  BRA `(.L_x_372) ;  /* 0xfffffffc00307947 */ /* 0x000fea000383ffff */
.L_x_363:
[----:B0-----:R0:W1:Y:S02]  /*111e0*/  SYNCS.PHASECHK.TRANS64.TRYWAIT P0, [R9+URZ], R4 ;  /* 0x00000004090075a7 */ /* 0x001064000800017f */
[----:B-1----:R-:W-:Y:S05]  /*111f0*/  @!P0 NANOSLEEP.SYNCS 0x989680 ;  /* 0x009896800000895d */ /* 0x002fea0003900000 */
[----:B------:R-:W1:Y:S02]  /*11200*/  @!P0 SYNCS.PHASECHK.TRANS64 P0, [R9+URZ], R4 ;  /* 0x00000004090085a7 */ /* 0x000e64000800007f */
[----:B-1----:R-:W-:Y:S05]  /*11210*/  @!P0 BRA `(.L_x_363) ;  /* 0xfffffffc00f08947 */ /* 0x002fea000383ffff */
[----:B------:R-:W-:Y:S05]  /*11220*/  BRA `(.L_x_373) ;  /* 0xfffffffc00387947 */ /* 0x000fea000383ffff */
.L_x_374:
[----:B------:R-:W-:-:S00]  /*11230*/  BRA `(.L_x_374) ;  /* 0xfffffffc00fc7947 */ /* 0x000fc0000383ffff */
[----:B------:R-:W-:-:S00]  /*11240*/  NOP ;  /* 0x0000000000007918 */ /* 0x000fc00000000000 */
        /* <DEDUP_REMOVED lines=11> */
.L_x_375:


//--------------------- .nv.global.init           --------------------------
	.section	.nv.global.init,"aw",@progbits
.nv.global.init:
	.type		$str$22,@object
	.size		$str$22,($str$23 - $str$22)
$str$22:
        /*0000*/ 	.byte	0x6b, 0x5f, 0x74, 0x69, 0x6c, 0x65, 0x5f, 0x63, 0x6f, 0x75, 0x6e, 0x74, 0x20, 0x3e, 0x3d, 0x20
        /*0010*/ 	.byte	0x31, 0x00
	.type		$str$23,@object
	.size		$str$23,(__unnamed_1 - $str$23)
$str$23:
        /*0012*/ 	.byte	0x2f, 0x74, 0x6d, 0x70, 0x2f, 0x63, 0x75, 0x74, 0x6c, 0x61, 0x73, 0x73, 0x5f, 0x73, 0x77, 0x65
        /*0022*/ 	.byte	0x65, 0x70, 0x5f, 0x73, 0x72, 0x63, 0x2f, 0x69, 0x6e, 0x63, 0x6c, 0x75, 0x64, 0x65, 0x2f, 0x63
        /*0032*/ 	.byte	0x75, 0x74, 0x6c, 0x61, 0x73, 0x73, 0x2f, 0x67, 0x65, 0x6d, 0x6d, 0x2f, 0x63, 0x6f, 0x6c, 0x6c
        /*0042*/ 	.byte	0x65, 0x63, 0x74, 0x69, 0x76, 0x65, 0x2f, 0x73, 0x6d, 0x39, 0x30, 0x5f, 0x6d, 0x6d, 0x61, 0x5f
        /*0052*/ 	.byte	0x74, 0x6d, 0x61, 0x5f, 0x67, 0x6d, 0x6d, 0x61, 0x5f, 0x73, 0x73, 0x5f, 0x77, 0x61, 0x72, 0x70
        /*0062*/ 	.byte	0x73, 0x70, 0x65, 0x63, 0x69, 0x61, 0x6c, 0x69, 0x7a, 0x65, 0x64, 0x2e, 0x68, 0x70, 0x70, 0x00
	.type		__unnamed_1,@object
	.size		__unnamed_1,(.L_0 - __unnamed_1)
__unnamed_1:
        /*0072*/ 	.byte	0x76, 0x6f, 0x69, 0x64, 0x20, 0x63, 0x75, 0x74, 0x6c, 0x61, 0x73, 0x73, 0x3a, 0x3a, 0x67, 0x65
        /* <DEDUP_REMOVED lines=180> */
        /*0bc2*/ 	.byte	0x74, 0x79, 0x5d, 0x00
.L_0:


//--------------------- .nv.shared._ZN7cutlass13device_kernelINS_4gemm6kernel13GemmUniversalIN4cute5tupleIJiiiiEEENS1_10collective13CollectiveMmaINS1_34MainloopSm90TmaGmmaWarpSpecializedILi3ENS5_IJNS4_1CILi2EEENSA_ILi1EEESC_EEENS1_35KernelTmaWarpSpecializedCooperativeEEENS5_IJNSA_ILi512EEENSA_ILi80EEENSA_ILi64EEEEEENS_6half_tENS5_IJlSC_lEEESK_SL_NS4_8TiledMMAINS4_8MMA_AtomIJNS4_4SM904GMMA25MMA_64x16x16_F32F16F16_SSILNSP_5MajorE0ELSR_0ELNSP_7ScaleInE1ELSS_1EEEEEENS4_6LayoutISD_NS5_IJSC_NSA_ILi0EEESW_EEEEENS5_IJNS4_10UnderscoreESZ_SZ_EEEEENS4_13SM90_TMA_LOADENS4_14ComposedLayoutINS4_7SwizzleILi3ELi4ELi3EEENS4_18smem_ptr_flag_bitsILi16EEENSV_INS5_IJNSA_ILi8EEESI_EEENS5_IJSI_SC_EEEEEEEvNS4_8identityENS4_23SM90_TMA_LOAD_MULTICASTES1C_vS1D_EENS_8epilogue10collective6detail29Sm90TmaWarpSpecializedAdapterINS1H_15DefaultEpilogueISK_SL_SL_NS1G_6thread17LinearCombinationISK_Li1EffLNS1L_9ScaleType4KindE0ELNS_15FloatRoundStyleE2ESK_EENS1_15EpilogueDefaultEEEEEvvEEEEvNT_6ParamsE --------------------------
	.section	.nv.shared._ZN7cutlass13device_kernelINS_4gemm6kernel13GemmUniversalIN4cute5tupleIJiiiiEEENS1_10collective13CollectiveMmaINS1_34MainloopSm90TmaGmmaWarpSpecializedILi3ENS5_IJNS4_1CILi2EEENSA_ILi1EEESC_EEENS1_35KernelTmaWarpSpecializedCooperativeEEENS5_IJNSA_ILi512EEENSA_ILi80EEENSA_ILi64EEEEEENS_6half_tENS5_IJlSC_lEEESK_SL_NS4_8TiledMMAINS4_8MMA_AtomIJNS4_4SM904GMMA25MMA_64x16x16_F32F16F16_SSILNSP_5MajorE0ELSR_0ELNSP_7ScaleInE1ELSS_1EEEEEENS4_6LayoutISD_NS5_IJSC_NSA_ILi0EEESW_EEEEENS5_IJNS4_10UnderscoreESZ_SZ_EEEEENS4_13SM90_TMA_LOADENS4_14ComposedLayoutINS4_7SwizzleILi3ELi4ELi3EEENS4_18smem_ptr_flag_bitsILi16EEENSV_INS5_IJNSA_ILi8EEESI_EEENS5_IJSI_SC_EEEEEEEvNS4_8identityENS4_23SM90_TMA_LOAD_MULTICASTES1C_vS1D_EENS_8epilogue10collective6detail29Sm90TmaWarpSpecializedAdapterINS1H_15DefaultEpilogueISK_SL_SL_NS1G_6thread17LinearCombinationISK_Li1EffLNS1L_9ScaleType4KindE0ELNS_15FloatRoundStyleE2ESK_EENS1_15EpilogueDefaultEEEEEvvEEEEvNT_6ParamsE,"aw",@nobits
	.sectionflags	@""
	.align	16
	.zero		1024


//--------------------- .nv.shared.reserved.0     --------------------------
	.section	.nv.shared.reserved.0,"aw",@nobits
	.weak		__nv_reservedSMEM_offset_0_alias
	.size		__nv_reservedSMEM_offset_0_alias, 0, 0
	.other		__nv_reservedSMEM_offset_0_alias,@"STO_CUDA_RESERVED_SHARED STV_DEFAULT"
__nv_reservedSMEM_offset_0_alias:
	.zero		0


//--------------------- .nv.global                --------------------------
	.section	.nv.global,"aw",@nobits
.nv.global:
	.type		_ZN40_INTERNAL_dfa95ab6_4_k_cu_ae8ff629_105374cute1_E,@object
	.size		_ZN40_INTERNAL_dfa95ab6_4_k_cu_ae8ff629_105374cute1_E,(_ZN40_INTERNAL_dfa95ab6_4_k_cu_ae8ff629_105374cuda3std3__45__cpo6cbeginE - _ZN40_INTERNAL_dfa95ab6_4_k_cu_ae8ff629_105374cute1_E)
_ZN40_INTERNAL_dfa95ab6_4_k_cu_ae8ff629_105374cute1_E:
	.zero		1
	.type		_ZN40_INTERNAL_dfa95ab6_4_k_cu_ae8ff629_105374cuda3std3__45__cpo6cbeginE,@object
	.size		_ZN40_INTERNAL_dfa95ab6_4_k_cu_ae8ff629_105374cuda3std3__45__cpo6cbeginE,(_ZN40_INTERNAL_dfa95ab6_4_k_cu_ae8ff629_105374cuda3std3__48in_placeE - _ZN40_INTERNAL_dfa95ab6_4_k_cu_ae8ff629_105374cuda3std3__45__cpo6cbeginE)
_ZN40_INTERNAL_dfa95ab6_4_k_cu_ae8ff629_105374cuda3std3__45__cpo6cbeginE:
	.zero		1
	.type		_ZN40_INTERNAL_dfa95ab6_4_k_cu_ae8ff629_105374cuda3std3__48in_placeE,@object
	.size		_ZN40_INTERNAL_dfa95ab6_4_k_cu_ae8ff629_105374cuda3std3__48in_placeE,(_ZN40_INTERNAL_dfa95ab6_4_k_cu_ae8ff629_105374cuda3std6ranges3__45__cpo9iter_moveE - _ZN40_INTERNAL_dfa95ab6_4_k_cu_ae8ff629_105374cuda3std3__48in_placeE)
_ZN40_INTERNAL_dfa95ab6_4_k_cu_ae8ff629_105374cuda3std3__48in_placeE:
	.zero		1
	.type		_ZN40_INTERNAL_dfa95ab6_4_k_cu_ae8ff629_105374cuda3std6ranges3__45__cpo9iter_moveE,@object
	.size		_ZN40_INTERNAL_dfa95ab6_4_k_cu_ae8ff629_105374cuda3std6ranges3__45__cpo9iter_moveE,(_ZN40_INTERNAL_dfa95ab6_4_k_cu_ae8ff629_105374cuda3std3__45__cpo5beginE - _ZN40_INTERNAL_dfa95ab6_4_k_cu_ae8ff629_105374cuda3std6ranges3__45__cpo9iter_moveE)
_ZN40_INTERNAL_dfa95ab6_4_k_cu_ae8ff629_105374cuda3std6ranges3__45__cpo9iter_moveE:
	.zero		1
	.type		_ZN40_INTERNAL_dfa95ab6_4_k_cu_ae8ff629_105374cuda3std3__45__cpo5beginE,@object
	.size		_ZN40_INTERNAL_dfa95ab6_4_k_cu_ae8ff629_105374cuda3std3__45__cpo5beginE,(_ZN40_INTERNAL_dfa95ab6_4_k_cu_ae8ff629_105374cuda3std3__442_GLOBAL__N__dfa95ab6_4_k_cu_ae8ff629_105376ignoreE - _ZN40_INTERNAL_dfa95ab6_4_k_cu_ae8ff629_105374cuda3std3__45__cpo5beginE)
_ZN40_INTERNAL_dfa95ab6_4_k_cu_ae8ff629_105374cuda3std3__45__cpo5beginE:
	.zero		1
	.type		_ZN40_INTERNAL_dfa95ab6_4_k_cu_ae8ff629_105374cuda3std3__442_GLOBAL__N__dfa95ab6_4_k_cu_ae8ff629_105376ignoreE,@object
	.size		_ZN40_INTERNAL_dfa95ab6_4_k_cu_ae8ff629_105374cuda3std3__442_GLOBAL__N__dfa95ab6_4_k_cu_ae8ff629_105376ignoreE,(_ZN40_INTERNAL_dfa95ab6_4_k_cu_ae8ff629_105374cute7productE - _ZN40_INTERNAL_dfa95ab6_4_k_cu_ae8ff629_105374cuda3std3__442_GLOBAL__N__dfa95ab6_4_k_cu_ae8ff629_105376ignoreE)
_ZN40_INTERNAL_dfa95ab6_4_k_cu_ae8ff629_105374cuda3std3__442_GLOBAL__N__dfa95ab6_4_k_cu_ae8ff629_105376ignoreE:
	.zero		1
	.type		_ZN40_INTERNAL_dfa95ab6_4_k_cu_ae8ff629_105374cute7productE,@object
	.size		_ZN40_INTERNAL_dfa95ab6_4_k_cu_ae8ff629_105374cute7productE,(_ZN40_INTERNAL_dfa95ab6_4_k_cu_ae8ff629_105374cuda3std3__45__cpo3endE - _ZN40_INTERNAL_dfa95ab6_4_k_cu_ae8ff629_105374cute7productE)
_ZN40_INTERNAL_dfa95ab6_4_k_cu_ae8ff629_105374cute7productE:
	.zero		1
	.type		_ZN40_INTERNAL_dfa95ab6_4_k_cu_ae8ff629_105374cuda3std3__45__cpo3endE,@object
	.size		_ZN40_INTERNAL_dfa95ab6_4_k_cu_ae8ff629_105374cuda3std3__45__cpo3endE,(_ZN40_INTERNAL_dfa95ab6_4_k_cu_ae8ff629_105374cuda3std3__419piecewise_constructE - _ZN40_INTERNAL_dfa95ab6_4_k_cu_ae8ff629_105374cuda3std3__45__cpo3endE)
_ZN40_INTERNAL_dfa95ab6_4_k_cu_ae8ff629_105374cuda3std3__45__cpo3endE:
	.zero		1
	.type		_ZN40_INTERNAL_dfa95ab6_4_k_cu_ae8ff629_105374cuda3std3__419piecewise_constructE,@object
	.size		_ZN40_INTERNAL_dfa95ab6_4_k_cu_ae8ff629_105374cuda3std3__419piecewise_constructE,(_ZN40_INTERNAL_dfa95ab6_4_k_cu_ae8ff629_105374cuda3std3__45__cpo4cendE - _ZN40_INTERNAL_dfa95ab6_4_k_cu_ae8ff629_105374cuda3std3__419piecewise_constructE)
_ZN40_INTERNAL_dfa95ab6_4_k_cu_ae8ff629_105374cuda3std3__419piecewise_constructE:
	.zero		1
	.type		_ZN40_INTERNAL_dfa95ab6_4_k_cu_ae8ff629_105374cuda3std3__45__cpo4cendE,@object
	.size		_ZN40_INTERNAL_dfa95ab6_4_k_cu_ae8ff629_105374cuda3std3__45__cpo4cendE,(_ZN40_INTERNAL_dfa95ab6_4_k_cu_ae8ff629_105374cuda3std6ranges3__45__cpo4swapE - _ZN40_INTERNAL_dfa95ab6_4_k_cu_ae8ff629_105374cuda3std3__45__cpo4cendE)
_ZN40_INTERNAL_dfa95ab6_4_k_cu_ae8ff629_105374cuda3std3__45__cpo4cendE:
	.zero		1
	.type		_ZN40_INTERNAL_dfa95ab6_4_k_cu_ae8ff629_105374cuda3std6ranges3__45__cpo4swapE,@object
	.size		_ZN40_INTERNAL_dfa95ab6_4_k_cu_ae8ff629_105374cuda3std6ranges3__45__cpo4swapE,(.L_8 - _ZN40_INTERNAL_dfa95ab6_4_k_cu_ae8ff629_105374cuda3std6ranges3__45__cpo4swapE)
_ZN40_INTERNAL_dfa95ab6_4_k_cu_ae8ff629_105374cuda3std6ranges3__45__cpo4swapE:
	.zero		1
.L_8:


//--------------------- .nv.constant0._ZN7cutlass13device_kernelINS_4gemm6kernel13GemmUniversalIN4cute5tupleIJiiiiEEENS1_10collective13CollectiveMmaINS1_34MainloopSm90TmaGmmaWarpSpecializedILi3ENS5_IJNS4_1CILi2EEENSA_ILi1EEESC_EEENS1_35KernelTmaWarpSpecializedCooperativeEEENS5_IJNSA_ILi512EEENSA_ILi80EEENSA_ILi64EEEEEENS_6half_tENS5_IJlSC_lEEESK_SL_NS4_8TiledMMAINS4_8MMA_AtomIJNS4_4SM904GMMA25MMA_64x16x16_F32F16F16_SSILNSP_5MajorE0ELSR_0ELNSP_7ScaleInE1ELSS_1EEEEEENS4_6LayoutISD_NS5_IJSC_NSA_ILi0EEESW_EEEEENS5_IJNS4_10UnderscoreESZ_SZ_EEEEENS4_13SM90_TMA_LOADENS4_14ComposedLayoutINS4_7SwizzleILi3ELi4ELi3EEENS4_18smem_ptr_flag_bitsILi16EEENSV_INS5_IJNSA_ILi8EEESI_EEENS5_IJSI_SC_EEEEEEEvNS4_8identityENS4_23SM90_TMA_LOAD_MULTICASTES1C_vS1D_EENS_8epilogue10collective6detail29Sm90TmaWarpSpecializedAdapterINS1H_15DefaultEpilogueISK_SL_SL_NS1G_6thread17LinearCombinationISK_Li1EffLNS1L_9ScaleType4KindE0ELNS_15FloatRoundStyleE2ESK_EENS1_15EpilogueDefaultEEEEEvvEEEEvNT_6ParamsE --------------------------
	.section	.nv.constant0._ZN7cutlass13device_kernelINS_4gemm6kernel13GemmUniversalIN4cute5tupleIJiiiiEEENS1_10collective13CollectiveMmaINS1_34MainloopSm90TmaGmmaWarpSpecializedILi3ENS5_IJNS4_1CILi2EEENSA_ILi1EEESC_EEENS1_35KernelTmaWarpSpecializedCooperativeEEENS5_IJNSA_ILi512EEENSA_ILi80EEENSA_ILi64EEEEEENS_6half_tENS5_IJlSC_lEEESK_SL_NS4_8TiledMMAINS4_8MMA_AtomIJNS4_4SM904GMMA25MMA_64x16x16_F32F16F16_SSILNSP_5MajorE0ELSR_0ELNSP_7ScaleInE1ELSS_1EEEEEENS4_6LayoutISD_NS5_IJSC_NSA_ILi0EEESW_EEEEENS5_IJNS4_10UnderscoreESZ_SZ_EEEEENS4_13SM90_TMA_LOADENS4_14ComposedLayoutINS4_7SwizzleILi3ELi4ELi3EEENS4_18smem_ptr_flag_bitsILi16EEENSV_INS5_IJNSA_ILi8EEESI_EEENS5_IJSI_SC_EEEEEEEvNS4_8identityENS4_23SM90_TMA_LOAD_MULTICASTES1C_vS1D_EENS_8epilogue10collective6detail29Sm90TmaWarpSpecializedAdapterINS1H_15DefaultEpilogueISK_SL_SL_NS1G_6thread17LinearCombinationISK_Li1EffLNS1L_9ScaleType4KindE0ELNS_15FloatRoundStyleE2ESK_EENS1_15EpilogueDefaultEEEEEvvEEEEvNT_6ParamsE,"a",@progbits
	.sectionflags	@""
	.align	4
.nv.constant0._ZN7cutlass13device_kernelINS_4gemm6kernel13GemmUniversalIN4cute5tupleIJiiiiEEENS1_10collective13CollectiveMmaINS1_34MainloopSm90TmaGmmaWarpSpecializedILi3ENS5_IJNS4_1CILi2EEENSA_ILi1EEESC_EEENS1_35KernelTmaWarpSpecializedCooperativeEEENS5_IJNSA_ILi512EEENSA_ILi80EEENSA_ILi64EEEEEENS_6half_tENS5_IJlSC_lEEESK_SL_NS4_8TiledMMAINS4_8MMA_AtomIJNS4_4SM904GMMA25MMA_64x16x16_F32F16F16_SSILNSP_5MajorE0ELSR_0ELNSP_7ScaleInE1ELSS_1EEEEEENS4_6LayoutISD_NS5_IJSC_NSA_ILi0EEESW_EEEEENS5_IJNS4_10UnderscoreESZ_SZ_EEEEENS4_13SM90_TMA_LOADENS4_14ComposedLayoutINS4_7SwizzleILi3ELi4ELi3EEENS4_18smem_ptr_flag_bitsILi16EEENSV_INS5_IJNSA_ILi8EEESI_EEENS5_IJSI_SC_EEEEEEEvNS4_8identityENS4_23SM90_TMA_LOAD_MULTICASTES1C_vS1D_EENS_8epilogue10collective6detail29Sm90TmaWarpSpecializedAdapterINS1H_15DefaultEpilogueISK_SL_SL_NS1G_6thread17LinearCombinationISK_Li1EffLNS1L_9ScaleType4KindE0ELNS_15FloatRoundStyleE2ESK_EENS1_15EpilogueDefaultEEEEEvvEEEEvNT_6ParamsE:
	.zero		1664


//--------------------- SYMBOLS --------------------------

	.type		.nv.reservedSmem.offset0,@object
	.size		.nv.reservedSmem.offset0,0x4
	.type		__assertfail,@function
